//
// Generated by NVIDIA NVVM Compiler
//
// Compiler Build ID: CL-36424714
// Cuda compilation tools, release 13.0, V13.0.88
// Based on NVVM 20.0.0
//

.version 9.0
.target sm_100
.address_size 64

	// .globl	_Z13reduce_kernelIf3SumLi512ELi32EEvPT_S2_iT0_S1_S2_Pi
// _ZZ6reduceIf3SumLi512ELi32EEvPT_S2_iT0_S1_S2_PiE5sdata has been demoted
// _ZZ6reduceIf3SumLi512ELi32EEvPT_S2_iT0_S1_S2_PiE18is_last_block_done has been demoted
// _ZZ6reduceIf3MaxLi512ELi32EEvPT_S2_iT0_S1_S2_PiE5sdata has been demoted
// _ZZ6reduceIf3MaxLi512ELi32EEvPT_S2_iT0_S1_S2_PiE18is_last_block_done has been demoted
// _ZZ6reduceIf3MinLi512ELi32EEvPT_S2_iT0_S1_S2_PiE5sdata has been demoted
// _ZZ6reduceIf3MinLi512ELi32EEvPT_S2_iT0_S1_S2_PiE18is_last_block_done has been demoted

.visible .entry _Z13reduce_kernelIf3SumLi512ELi32EEvPT_S2_iT0_S1_S2_Pi(
	.param .u64 .ptr .align 1 _Z13reduce_kernelIf3SumLi512ELi32EEvPT_S2_iT0_S1_S2_Pi_param_0,
	.param .u64 .ptr .align 1 _Z13reduce_kernelIf3SumLi512ELi32EEvPT_S2_iT0_S1_S2_Pi_param_1,
	.param .u32 _Z13reduce_kernelIf3SumLi512ELi32EEvPT_S2_iT0_S1_S2_Pi_param_2,
	.param .align 1 .b8 _Z13reduce_kernelIf3SumLi512ELi32EEvPT_S2_iT0_S1_S2_Pi_param_3[1],
	.param .f32 _Z13reduce_kernelIf3SumLi512ELi32EEvPT_S2_iT0_S1_S2_Pi_param_4,
	.param .u64 .ptr .align 1 _Z13reduce_kernelIf3SumLi512ELi32EEvPT_S2_iT0_S1_S2_Pi_param_5,
	.param .u64 .ptr .align 1 _Z13reduce_kernelIf3SumLi512ELi32EEvPT_S2_iT0_S1_S2_Pi_param_6
)
{
	.reg .pred 	%p<73>;
	.reg .b16 	%rs<3>;
	.reg .b32 	%r<192>;
	.reg .b32 	%f<186>;
	.reg .b64 	%rd<71>;
	// demoted variable
	.shared .align 4 .b8 _ZZ6reduceIf3SumLi512ELi32EEvPT_S2_iT0_S1_S2_PiE5sdata[64];
	// demoted variable
	.shared .align 1 .u8 _ZZ6reduceIf3SumLi512ELi32EEvPT_S2_iT0_S1_S2_PiE18is_last_block_done;
	ld.param.u64 	%rd5, [_Z13reduce_kernelIf3SumLi512ELi32EEvPT_S2_iT0_S1_S2_Pi_param_0];
	ld.param.u64 	%rd3, [_Z13reduce_kernelIf3SumLi512ELi32EEvPT_S2_iT0_S1_S2_Pi_param_1];
	ld.param.u32 	%r102, [_Z13reduce_kernelIf3SumLi512ELi32EEvPT_S2_iT0_S1_S2_Pi_param_2];
	ld.param.f32 	%f185, [_Z13reduce_kernelIf3SumLi512ELi32EEvPT_S2_iT0_S1_S2_Pi_param_4];
	ld.param.u64 	%rd6, [_Z13reduce_kernelIf3SumLi512ELi32EEvPT_S2_iT0_S1_S2_Pi_param_5];
	ld.param.u64 	%rd4, [_Z13reduce_kernelIf3SumLi512ELi32EEvPT_S2_iT0_S1_S2_Pi_param_6];
	cvta.to.global.u64 	%rd1, %rd5;
	cvta.to.global.u64 	%rd2, %rd6;
	mov.u32 	%r1, %tid.x;
	mov.u32 	%r2, %nctaid.x;
	mov.u32 	%r3, %ntid.x;
	mul.lo.s32 	%r4, %r2, %r3;
	add.s32 	%r103, %r4, %r102;
	add.s32 	%r104, %r103, -1;
	div.s32 	%r5, %r104, %r4;
	mov.u32 	%r6, %ctaid.x;
	mad.lo.s32 	%r7, %r6, %r3, %r1;
	setp.lt.s32 	%p2, %r5, 1;
	mov.f32 	%f145, %f185;
	@%p2 bra 	$L__BB0_71;
	setp.lt.u32 	%p3, %r5, 16;
	mov.b32 	%r188, 0;
	mov.f32 	%f145, %f185;
	@%p3 bra 	$L__BB0_36;
	and.b32  	%r106, %r5, 2147483632;
	neg.s32 	%r186, %r106;
	add.s32 	%r107, %r2, %r6;
	mad.lo.s32 	%r185, %r3, %r107, %r1;
	shl.b32 	%r108, %r2, 1;
	add.s32 	%r109, %r6, %r108;
	mad.lo.s32 	%r184, %r3, %r109, %r1;
	mad.lo.s32 	%r110, %r2, 3, %r6;
	mad.lo.s32 	%r183, %r3, %r110, %r1;
	shl.b32 	%r111, %r2, 2;
	add.s32 	%r112, %r6, %r111;
	mad.lo.s32 	%r182, %r3, %r112, %r1;
	mad.lo.s32 	%r113, %r2, 5, %r6;
	mad.lo.s32 	%r181, %r3, %r113, %r1;
	mad.lo.s32 	%r114, %r2, 6, %r6;
	mad.lo.s32 	%r180, %r3, %r114, %r1;
	mad.lo.s32 	%r115, %r2, 7, %r6;
	mad.lo.s32 	%r179, %r3, %r115, %r1;
	shl.b32 	%r116, %r2, 3;
	add.s32 	%r117, %r6, %r116;
	mad.lo.s32 	%r178, %r3, %r117, %r1;
	mad.lo.s32 	%r118, %r2, 9, %r6;
	mad.lo.s32 	%r177, %r3, %r118, %r1;
	mad.lo.s32 	%r119, %r2, 10, %r6;
	mad.lo.s32 	%r176, %r3, %r119, %r1;
	mad.lo.s32 	%r120, %r2, 11, %r6;
	mad.lo.s32 	%r175, %r3, %r120, %r1;
	mad.lo.s32 	%r121, %r2, 12, %r6;
	mad.lo.s32 	%r174, %r3, %r121, %r1;
	mad.lo.s32 	%r122, %r2, 13, %r6;
	mad.lo.s32 	%r173, %r3, %r122, %r1;
	mad.lo.s32 	%r123, %r2, 14, %r6;
	mad.lo.s32 	%r172, %r3, %r123, %r1;
	mad.lo.s32 	%r124, %r2, 15, %r6;
	mad.lo.s32 	%r171, %r3, %r124, %r1;
	mov.u32 	%r170, %r7;
	mov.f32 	%f145, %f185;
$L__BB0_3:
	.pragma "nounroll";
	setp.ge.s32 	%p4, %r170, %r102;
	@%p4 bra 	$L__BB0_5;
	mul.wide.s32 	%rd7, %r170, 4;
	add.s64 	%rd8, %rd1, %rd7;
	ld.global.f32 	%f81, [%rd8];
	add.f32 	%f145, %f145, %f81;
$L__BB0_5:
	add.s32 	%r41, %r4, %r170;
	setp.ge.s32 	%p5, %r41, %r102;
	@%p5 bra 	$L__BB0_7;
	mul.wide.s32 	%rd9, %r185, 4;
	add.s64 	%rd10, %rd1, %rd9;
	ld.global.f32 	%f82, [%rd10];
	add.f32 	%f145, %f145, %f82;
$L__BB0_7:
	add.s32 	%r42, %r4, %r41;
	setp.ge.s32 	%p6, %r42, %r102;
	@%p6 bra 	$L__BB0_9;
	mul.wide.s32 	%rd11, %r184, 4;
	add.s64 	%rd12, %rd1, %rd11;
	ld.global.f32 	%f83, [%rd12];
	add.f32 	%f145, %f145, %f83;
$L__BB0_9:
	add.s32 	%r43, %r4, %r42;
	setp.ge.s32 	%p7, %r43, %r102;
	@%p7 bra 	$L__BB0_11;
	mul.wide.s32 	%rd13, %r183, 4;
	add.s64 	%rd14, %rd1, %rd13;
	ld.global.f32 	%f84, [%rd14];
	add.f32 	%f145, %f145, %f84;
$L__BB0_11:
	add.s32 	%r44, %r4, %r43;
	setp.ge.s32 	%p8, %r44, %r102;
	@%p8 bra 	$L__BB0_13;
	mul.wide.s32 	%rd15, %r182, 4;
	add.s64 	%rd16, %rd1, %rd15;
	ld.global.f32 	%f85, [%rd16];
	add.f32 	%f145, %f145, %f85;
$L__BB0_13:
	add.s32 	%r45, %r4, %r44;
	setp.ge.s32 	%p9, %r45, %r102;
	@%p9 bra 	$L__BB0_15;
	mul.wide.s32 	%rd17, %r181, 4;
	add.s64 	%rd18, %rd1, %rd17;
	ld.global.f32 	%f86, [%rd18];
	add.f32 	%f145, %f145, %f86;
$L__BB0_15:
	add.s32 	%r46, %r4, %r45;
	setp.ge.s32 	%p10, %r46, %r102;
	@%p10 bra 	$L__BB0_17;
	mul.wide.s32 	%rd19, %r180, 4;
	add.s64 	%rd20, %rd1, %rd19;
	ld.global.f32 	%f87, [%rd20];
	add.f32 	%f145, %f145, %f87;
$L__BB0_17:
	add.s32 	%r47, %r4, %r46;
	setp.ge.s32 	%p11, %r47, %r102;
	@%p11 bra 	$L__BB0_19;
	mul.wide.s32 	%rd21, %r179, 4;
	add.s64 	%rd22, %rd1, %rd21;
	ld.global.f32 	%f88, [%rd22];
	add.f32 	%f145, %f145, %f88;
$L__BB0_19:
	add.s32 	%r48, %r4, %r47;
	setp.ge.s32 	%p12, %r48, %r102;
	@%p12 bra 	$L__BB0_21;
	mul.wide.s32 	%rd23, %r178, 4;
	add.s64 	%rd24, %rd1, %rd23;
	ld.global.f32 	%f89, [%rd24];
	add.f32 	%f145, %f145, %f89;
$L__BB0_21:
	add.s32 	%r49, %r4, %r48;
	setp.ge.s32 	%p13, %r49, %r102;
	@%p13 bra 	$L__BB0_23;
	mul.wide.s32 	%rd25, %r177, 4;
	add.s64 	%rd26, %rd1, %rd25;
	ld.global.f32 	%f90, [%rd26];
	add.f32 	%f145, %f145, %f90;
$L__BB0_23:
	add.s32 	%r50, %r4, %r49;
	setp.ge.s32 	%p14, %r50, %r102;
	@%p14 bra 	$L__BB0_25;
	mul.wide.s32 	%rd27, %r176, 4;
	add.s64 	%rd28, %rd1, %rd27;
	ld.global.f32 	%f91, [%rd28];
	add.f32 	%f145, %f145, %f91;
$L__BB0_25:
	add.s32 	%r51, %r4, %r50;
	setp.ge.s32 	%p15, %r51, %r102;
	@%p15 bra 	$L__BB0_27;
	mul.wide.s32 	%rd29, %r175, 4;
	add.s64 	%rd30, %rd1, %rd29;
	ld.global.f32 	%f92, [%rd30];
	add.f32 	%f145, %f145, %f92;
$L__BB0_27:
	add.s32 	%r52, %r4, %r51;
	setp.ge.s32 	%p16, %r52, %r102;
	@%p16 bra 	$L__BB0_29;
	mul.wide.s32 	%rd31, %r174, 4;
	add.s64 	%rd32, %rd1, %rd31;
	ld.global.f32 	%f93, [%rd32];
	add.f32 	%f145, %f145, %f93;
$L__BB0_29:
	add.s32 	%r53, %r4, %r52;
	setp.ge.s32 	%p17, %r53, %r102;
	@%p17 bra 	$L__BB0_31;
	mul.wide.s32 	%rd33, %r173, 4;
	add.s64 	%rd34, %rd1, %rd33;
	ld.global.f32 	%f94, [%rd34];
	add.f32 	%f145, %f145, %f94;
$L__BB0_31:
	add.s32 	%r54, %r4, %r53;
	setp.ge.s32 	%p18, %r54, %r102;
	@%p18 bra 	$L__BB0_33;
	mul.wide.s32 	%rd35, %r172, 4;
	add.s64 	%rd36, %rd1, %rd35;
	ld.global.f32 	%f95, [%rd36];
	add.f32 	%f145, %f145, %f95;
$L__BB0_33:
	add.s32 	%r125, %r4, %r54;
	setp.ge.s32 	%p19, %r125, %r102;
	@%p19 bra 	$L__BB0_35;
	mul.wide.s32 	%rd37, %r171, 4;
	add.s64 	%rd38, %rd1, %rd37;
	ld.global.f32 	%f96, [%rd38];
	add.f32 	%f145, %f145, %f96;
$L__BB0_35:
	and.b32  	%r188, %r5, 2147483632;
	add.s32 	%r186, %r186, 16;
	shl.b32 	%r126, %r4, 4;
	add.s32 	%r185, %r185, %r126;
	add.s32 	%r184, %r184, %r126;
	add.s32 	%r183, %r183, %r126;
	add.s32 	%r182, %r182, %r126;
	add.s32 	%r181, %r181, %r126;
	add.s32 	%r180, %r180, %r126;
	add.s32 	%r179, %r179, %r126;
	add.s32 	%r178, %r178, %r126;
	add.s32 	%r177, %r177, %r126;
	add.s32 	%r176, %r176, %r126;
	add.s32 	%r175, %r175, %r126;
	add.s32 	%r174, %r174, %r126;
	add.s32 	%r173, %r173, %r126;
	add.s32 	%r172, %r172, %r126;
	add.s32 	%r171, %r171, %r126;
	add.s32 	%r170, %r170, %r126;
	setp.ne.s32 	%p20, %r186, 0;
	@%p20 bra 	$L__BB0_3;
$L__BB0_36:
	and.b32  	%r74, %r5, 15;
	setp.eq.s32 	%p21, %r74, 0;
	@%p21 bra 	$L__BB0_71;
	and.b32  	%r75, %r5, 7;
	setp.lt.u32 	%p22, %r74, 8;
	@%p22 bra 	$L__BB0_55;
	mad.lo.s32 	%r76, %r188, %r4, %r7;
	setp.ge.s32 	%p23, %r76, %r102;
	@%p23 bra 	$L__BB0_40;
	mul.wide.s32 	%rd39, %r76, 4;
	add.s64 	%rd40, %rd1, %rd39;
	ld.global.f32 	%f98, [%rd40];
	add.f32 	%f145, %f145, %f98;
$L__BB0_40:
	add.s32 	%r77, %r76, %r4;
	setp.ge.s32 	%p24, %r77, %r102;
	@%p24 bra 	$L__BB0_42;
	mul.wide.s32 	%rd41, %r77, 4;
	add.s64 	%rd42, %rd1, %rd41;
	ld.global.f32 	%f99, [%rd42];
	add.f32 	%f145, %f145, %f99;
$L__BB0_42:
	add.s32 	%r78, %r77, %r4;
	setp.ge.s32 	%p25, %r78, %r102;
	@%p25 bra 	$L__BB0_44;
	mul.wide.s32 	%rd43, %r78, 4;
	add.s64 	%rd44, %rd1, %rd43;
	ld.global.f32 	%f100, [%rd44];
	add.f32 	%f145, %f145, %f100;
$L__BB0_44:
	add.s32 	%r79, %r78, %r4;
	setp.ge.s32 	%p26, %r79, %r102;
	@%p26 bra 	$L__BB0_46;
	mul.wide.s32 	%rd45, %r79, 4;
	add.s64 	%rd46, %rd1, %rd45;
	ld.global.f32 	%f101, [%rd46];
	add.f32 	%f145, %f145, %f101;
$L__BB0_46:
	add.s32 	%r80, %r79, %r4;
	setp.ge.s32 	%p27, %r80, %r102;
	@%p27 bra 	$L__BB0_48;
	mul.wide.s32 	%rd47, %r80, 4;
	add.s64 	%rd48, %rd1, %rd47;
	ld.global.f32 	%f102, [%rd48];
	add.f32 	%f145, %f145, %f102;
$L__BB0_48:
	add.s32 	%r81, %r80, %r4;
	setp.ge.s32 	%p28, %r81, %r102;
	@%p28 bra 	$L__BB0_50;
	mul.wide.s32 	%rd49, %r81, 4;
	add.s64 	%rd50, %rd1, %rd49;
	ld.global.f32 	%f103, [%rd50];
	add.f32 	%f145, %f145, %f103;
$L__BB0_50:
	add.s32 	%r82, %r81, %r4;
	setp.ge.s32 	%p29, %r82, %r102;
	@%p29 bra 	$L__BB0_52;
	mul.wide.s32 	%rd51, %r82, 4;
	add.s64 	%rd52, %rd1, %rd51;
	ld.global.f32 	%f104, [%rd52];
	add.f32 	%f145, %f145, %f104;
$L__BB0_52:
	add.s32 	%r83, %r82, %r4;
	setp.ge.s32 	%p30, %r83, %r102;
	@%p30 bra 	$L__BB0_54;
	mul.wide.s32 	%rd53, %r83, 4;
	add.s64 	%rd54, %rd1, %rd53;
	ld.global.f32 	%f105, [%rd54];
	add.f32 	%f145, %f145, %f105;
$L__BB0_54:
	add.s32 	%r188, %r188, 8;
$L__BB0_55:
	setp.eq.s32 	%p31, %r75, 0;
	@%p31 bra 	$L__BB0_71;
	and.b32  	%r86, %r5, 3;
	setp.lt.u32 	%p32, %r75, 4;
	@%p32 bra 	$L__BB0_66;
	mad.lo.s32 	%r87, %r188, %r4, %r7;
	setp.ge.s32 	%p33, %r87, %r102;
	@%p33 bra 	$L__BB0_59;
	mul.wide.s32 	%rd55, %r87, 4;
	add.s64 	%rd56, %rd1, %rd55;
	ld.global.f32 	%f107, [%rd56];
	add.f32 	%f145, %f145, %f107;
$L__BB0_59:
	add.s32 	%r88, %r87, %r4;
	setp.ge.s32 	%p34, %r88, %r102;
	@%p34 bra 	$L__BB0_61;
	mul.wide.s32 	%rd57, %r88, 4;
	add.s64 	%rd58, %rd1, %rd57;
	ld.global.f32 	%f108, [%rd58];
	add.f32 	%f145, %f145, %f108;
$L__BB0_61:
	add.s32 	%r89, %r88, %r4;
	setp.ge.s32 	%p35, %r89, %r102;
	@%p35 bra 	$L__BB0_63;
	mul.wide.s32 	%rd59, %r89, 4;
	add.s64 	%rd60, %rd1, %rd59;
	ld.global.f32 	%f109, [%rd60];
	add.f32 	%f145, %f145, %f109;
$L__BB0_63:
	add.s32 	%r90, %r89, %r4;
	setp.ge.s32 	%p36, %r90, %r102;
	@%p36 bra 	$L__BB0_65;
	mul.wide.s32 	%rd61, %r90, 4;
	add.s64 	%rd62, %rd1, %rd61;
	ld.global.f32 	%f110, [%rd62];
	add.f32 	%f145, %f145, %f110;
$L__BB0_65:
	add.s32 	%r188, %r188, 4;
$L__BB0_66:
	setp.eq.s32 	%p37, %r86, 0;
	@%p37 bra 	$L__BB0_71;
	mad.lo.s32 	%r127, %r2, %r188, %r6;
	mad.lo.s32 	%r191, %r3, %r127, %r1;
	neg.s32 	%r190, %r86;
$L__BB0_68:
	.pragma "nounroll";
	setp.ge.s32 	%p38, %r191, %r102;
	@%p38 bra 	$L__BB0_70;
	mul.wide.s32 	%rd63, %r191, 4;
	add.s64 	%rd64, %rd1, %rd63;
	ld.global.f32 	%f111, [%rd64];
	add.f32 	%f145, %f145, %f111;
$L__BB0_70:
	add.s32 	%r191, %r191, %r4;
	add.s32 	%r190, %r190, 1;
	setp.ne.s32 	%p39, %r190, 0;
	@%p39 bra 	$L__BB0_68;
$L__BB0_71:
	and.b32  	%r99, %r1, 31;
	mov.b32 	%r128, %f145;
	shfl.sync.down.b32	%r129|%p40, %r128, 16, 31, -1;
	mov.b32 	%f112, %r129;
	add.f32 	%f113, %f145, %f112;
	mov.b32 	%r130, %f113;
	shfl.sync.down.b32	%r131|%p41, %r130, 8, 31, -1;
	mov.b32 	%f114, %r131;
	add.f32 	%f115, %f113, %f114;
	mov.b32 	%r132, %f115;
	shfl.sync.down.b32	%r133|%p42, %r132, 4, 31, -1;
	mov.b32 	%f116, %r133;
	add.f32 	%f117, %f115, %f116;
	mov.b32 	%r134, %f117;
	shfl.sync.down.b32	%r135|%p43, %r134, 2, 31, -1;
	mov.b32 	%f118, %r135;
	add.f32 	%f119, %f117, %f118;
	mov.b32 	%r136, %f119;
	shfl.sync.down.b32	%r137|%p44, %r136, 1, 31, -1;
	mov.b32 	%f120, %r137;
	add.f32 	%f68, %f119, %f120;
	setp.ne.s32 	%p45, %r99, 0;
	shr.u32 	%r138, %r1, 3;
	mov.u32 	%r139, _ZZ6reduceIf3SumLi512ELi32EEvPT_S2_iT0_S1_S2_PiE5sdata;
	add.s32 	%r100, %r139, %r138;
	@%p45 bra 	$L__BB0_73;
	st.shared.f32 	[%r100], %f68;
$L__BB0_73:
	bar.sync 	0;
	setp.gt.u32 	%p46, %r1, 15;
	shl.b32 	%r140, %r1, 2;
	add.s32 	%r101, %r139, %r140;
	mov.f32 	%f182, %f185;
	@%p46 bra 	$L__BB0_75;
	ld.shared.f32 	%f182, [%r101];
$L__BB0_75:
	setp.gt.u32 	%p48, %r1, 31;
	mov.pred 	%p72, 0;
	@%p48 bra 	$L__BB0_78;
	mov.b32 	%r142, %f182;
	shfl.sync.down.b32	%r143|%p50, %r142, 8, 31, -1;
	mov.b32 	%f121, %r143;
	add.f32 	%f122, %f182, %f121;
	mov.b32 	%r144, %f122;
	shfl.sync.down.b32	%r145|%p51, %r144, 4, 31, -1;
	mov.b32 	%f123, %r145;
	add.f32 	%f124, %f122, %f123;
	mov.b32 	%r146, %f124;
	shfl.sync.down.b32	%r147|%p52, %r146, 2, 31, -1;
	mov.b32 	%f125, %r147;
	add.f32 	%f126, %f124, %f125;
	mov.b32 	%r148, %f126;
	shfl.sync.down.b32	%r149|%p53, %r148, 1, 31, -1;
	mov.b32 	%f127, %r149;
	add.f32 	%f71, %f126, %f127;
	setp.ne.s32 	%p54, %r1, 0;
	@%p54 bra 	$L__BB0_78;
	mul.wide.u32 	%rd65, %r6, 4;
	add.s64 	%rd66, %rd2, %rd65;
	st.global.f32 	[%rd66], %f71;
	membar.gl;
	cvta.to.global.u64 	%rd67, %rd4;
	atom.global.add.u32 	%r150, [%rd67], 1;
	add.s32 	%r151, %r2, -1;
	setp.eq.s32 	%p56, %r150, %r151;
	selp.u16 	%rs1, 1, 0, %p56;
	st.shared.u8 	[_ZZ6reduceIf3SumLi512ELi32EEvPT_S2_iT0_S1_S2_PiE18is_last_block_done], %rs1;
	mov.pred 	%p72, -1;
$L__BB0_78:
	bar.sync 	0;
	ld.shared.u8 	%rs2, [_ZZ6reduceIf3SumLi512ELi32EEvPT_S2_iT0_S1_S2_PiE18is_last_block_done];
	setp.eq.s16 	%p57, %rs2, 0;
	@%p57 bra 	$L__BB0_89;
	setp.ge.u32 	%p58, %r1, %r2;
	mov.f32 	%f183, %f185;
	@%p58 bra 	$L__BB0_81;
	mul.wide.u32 	%rd68, %r1, 4;
	add.s64 	%rd69, %rd2, %rd68;
	ld.global.f32 	%f183, [%rd69];
$L__BB0_81:
	setp.ne.s32 	%p59, %r99, 0;
	mov.b32 	%r152, %f183;
	shfl.sync.down.b32	%r153|%p60, %r152, 16, 31, -1;
	mov.b32 	%f128, %r153;
	add.f32 	%f129, %f183, %f128;
	mov.b32 	%r154, %f129;
	shfl.sync.down.b32	%r155|%p61, %r154, 8, 31, -1;
	mov.b32 	%f130, %r155;
	add.f32 	%f131, %f129, %f130;
	mov.b32 	%r156, %f131;
	shfl.sync.down.b32	%r157|%p62, %r156, 4, 31, -1;
	mov.b32 	%f132, %r157;
	add.f32 	%f133, %f131, %f132;
	mov.b32 	%r158, %f133;
	shfl.sync.down.b32	%r159|%p63, %r158, 2, 31, -1;
	mov.b32 	%f134, %r159;
	add.f32 	%f135, %f133, %f134;
	mov.b32 	%r160, %f135;
	shfl.sync.down.b32	%r161|%p64, %r160, 1, 31, -1;
	mov.b32 	%f136, %r161;
	add.f32 	%f74, %f135, %f136;
	@%p59 bra 	$L__BB0_83;
	st.shared.f32 	[%r100], %f74;
$L__BB0_83:
	setp.gt.u32 	%p65, %r1, 15;
	bar.sync 	0;
	@%p65 bra 	$L__BB0_85;
	ld.shared.f32 	%f185, [%r101];
$L__BB0_85:
	setp.gt.u32 	%p66, %r1, 31;
	@%p66 bra 	$L__BB0_87;
	mov.b32 	%r162, %f185;
	shfl.sync.down.b32	%r163|%p67, %r162, 8, 31, -1;
	mov.b32 	%f137, %r163;
	add.f32 	%f138, %f185, %f137;
	mov.b32 	%r164, %f138;
	shfl.sync.down.b32	%r165|%p68, %r164, 4, 31, -1;
	mov.b32 	%f139, %r165;
	add.f32 	%f140, %f138, %f139;
	mov.b32 	%r166, %f140;
	shfl.sync.down.b32	%r167|%p69, %r166, 2, 31, -1;
	mov.b32 	%f141, %r167;
	add.f32 	%f142, %f140, %f141;
	mov.b32 	%r168, %f142;
	shfl.sync.down.b32	%r169|%p70, %r168, 1, 31, -1;
	mov.b32 	%f143, %r169;
	add.f32 	%f185, %f142, %f143;
$L__BB0_87:
	not.pred 	%p71, %p72;
	@%p71 bra 	$L__BB0_89;
	cvta.to.global.u64 	%rd70, %rd3;
	st.global.f32 	[%rd70], %f185;
$L__BB0_89:
	ret;

}
	// .globl	_Z13reduce_kernelIf3MaxLi512ELi32EEvPT_S2_iT0_S1_S2_Pi
.visible .entry _Z13reduce_kernelIf3MaxLi512ELi32EEvPT_S2_iT0_S1_S2_Pi(
	.param .u64 .ptr .align 1 _Z13reduce_kernelIf3MaxLi512ELi32EEvPT_S2_iT0_S1_S2_Pi_param_0,
	.param .u64 .ptr .align 1 _Z13reduce_kernelIf3MaxLi512ELi32EEvPT_S2_iT0_S1_S2_Pi_param_1,
	.param .u32 _Z13reduce_kernelIf3MaxLi512ELi32EEvPT_S2_iT0_S1_S2_Pi_param_2,
	.param .align 1 .b8 _Z13reduce_kernelIf3MaxLi512ELi32EEvPT_S2_iT0_S1_S2_Pi_param_3[1],
	.param .f32 _Z13reduce_kernelIf3MaxLi512ELi32EEvPT_S2_iT0_S1_S2_Pi_param_4,
	.param .u64 .ptr .align 1 _Z13reduce_kernelIf3MaxLi512ELi32EEvPT_S2_iT0_S1_S2_Pi_param_5,
	.param .u64 .ptr .align 1 _Z13reduce_kernelIf3MaxLi512ELi32EEvPT_S2_iT0_S1_S2_Pi_param_6
)
{
	.reg .pred 	%p<120>;
	.reg .b16 	%rs<3>;
	.reg .b32 	%r<192>;
	.reg .b32 	%f<186>;
	.reg .b64 	%rd<71>;
	// demoted variable
	.shared .align 4 .b8 _ZZ6reduceIf3MaxLi512ELi32EEvPT_S2_iT0_S1_S2_PiE5sdata[64];
	// demoted variable
	.shared .align 1 .u8 _ZZ6reduceIf3MaxLi512ELi32EEvPT_S2_iT0_S1_S2_PiE18is_last_block_done;
	ld.param.u64 	%rd5, [_Z13reduce_kernelIf3MaxLi512ELi32EEvPT_S2_iT0_S1_S2_Pi_param_0];
	ld.param.u64 	%rd3, [_Z13reduce_kernelIf3MaxLi512ELi32EEvPT_S2_iT0_S1_S2_Pi_param_1];
	ld.param.u32 	%r102, [_Z13reduce_kernelIf3MaxLi512ELi32EEvPT_S2_iT0_S1_S2_Pi_param_2];
	ld.param.f32 	%f185, [_Z13reduce_kernelIf3MaxLi512ELi32EEvPT_S2_iT0_S1_S2_Pi_param_4];
	ld.param.u64 	%rd6, [_Z13reduce_kernelIf3MaxLi512ELi32EEvPT_S2_iT0_S1_S2_Pi_param_5];
	ld.param.u64 	%rd4, [_Z13reduce_kernelIf3MaxLi512ELi32EEvPT_S2_iT0_S1_S2_Pi_param_6];
	cvta.to.global.u64 	%rd1, %rd5;
	cvta.to.global.u64 	%rd2, %rd6;
	mov.u32 	%r1, %tid.x;
	mov.u32 	%r2, %nctaid.x;
	mov.u32 	%r3, %ntid.x;
	mul.lo.s32 	%r4, %r2, %r3;
	add.s32 	%r103, %r4, %r102;
	add.s32 	%r104, %r103, -1;
	div.s32 	%r5, %r104, %r4;
	mov.u32 	%r6, %ctaid.x;
	mad.lo.s32 	%r7, %r6, %r3, %r1;
	setp.lt.s32 	%p2, %r5, 1;
	mov.f32 	%f145, %f185;
	@%p2 bra 	$L__BB1_71;
	setp.lt.u32 	%p3, %r5, 16;
	mov.b32 	%r188, 0;
	mov.f32 	%f145, %f185;
	@%p3 bra 	$L__BB1_36;
	and.b32  	%r106, %r5, 2147483632;
	neg.s32 	%r186, %r106;
	add.s32 	%r107, %r2, %r6;
	mad.lo.s32 	%r185, %r3, %r107, %r1;
	shl.b32 	%r108, %r2, 1;
	add.s32 	%r109, %r6, %r108;
	mad.lo.s32 	%r184, %r3, %r109, %r1;
	mad.lo.s32 	%r110, %r2, 3, %r6;
	mad.lo.s32 	%r183, %r3, %r110, %r1;
	shl.b32 	%r111, %r2, 2;
	add.s32 	%r112, %r6, %r111;
	mad.lo.s32 	%r182, %r3, %r112, %r1;
	mad.lo.s32 	%r113, %r2, 5, %r6;
	mad.lo.s32 	%r181, %r3, %r113, %r1;
	mad.lo.s32 	%r114, %r2, 6, %r6;
	mad.lo.s32 	%r180, %r3, %r114, %r1;
	mad.lo.s32 	%r115, %r2, 7, %r6;
	mad.lo.s32 	%r179, %r3, %r115, %r1;
	shl.b32 	%r116, %r2, 3;
	add.s32 	%r117, %r6, %r116;
	mad.lo.s32 	%r178, %r3, %r117, %r1;
	mad.lo.s32 	%r118, %r2, 9, %r6;
	mad.lo.s32 	%r177, %r3, %r118, %r1;
	mad.lo.s32 	%r119, %r2, 10, %r6;
	mad.lo.s32 	%r176, %r3, %r119, %r1;
	mad.lo.s32 	%r120, %r2, 11, %r6;
	mad.lo.s32 	%r175, %r3, %r120, %r1;
	mad.lo.s32 	%r121, %r2, 12, %r6;
	mad.lo.s32 	%r174, %r3, %r121, %r1;
	mad.lo.s32 	%r122, %r2, 13, %r6;
	mad.lo.s32 	%r173, %r3, %r122, %r1;
	mad.lo.s32 	%r123, %r2, 14, %r6;
	mad.lo.s32 	%r172, %r3, %r123, %r1;
	mad.lo.s32 	%r124, %r2, 15, %r6;
	mad.lo.s32 	%r171, %r3, %r124, %r1;
	mov.u32 	%r170, %r7;
	mov.f32 	%f145, %f185;
$L__BB1_3:
	.pragma "nounroll";
	setp.ge.s32 	%p4, %r170, %r102;
	@%p4 bra 	$L__BB1_5;
	mul.wide.s32 	%rd7, %r170, 4;
	add.s64 	%rd8, %rd1, %rd7;
	ld.global.f32 	%f81, [%rd8];
	setp.gt.f32 	%p5, %f145, %f81;
	selp.f32 	%f145, %f145, %f81, %p5;
$L__BB1_5:
	add.s32 	%r41, %r4, %r170;
	setp.ge.s32 	%p6, %r41, %r102;
	@%p6 bra 	$L__BB1_7;
	mul.wide.s32 	%rd9, %r185, 4;
	add.s64 	%rd10, %rd1, %rd9;
	ld.global.f32 	%f82, [%rd10];
	setp.gt.f32 	%p7, %f145, %f82;
	selp.f32 	%f145, %f145, %f82, %p7;
$L__BB1_7:
	add.s32 	%r42, %r4, %r41;
	setp.ge.s32 	%p8, %r42, %r102;
	@%p8 bra 	$L__BB1_9;
	mul.wide.s32 	%rd11, %r184, 4;
	add.s64 	%rd12, %rd1, %rd11;
	ld.global.f32 	%f83, [%rd12];
	setp.gt.f32 	%p9, %f145, %f83;
	selp.f32 	%f145, %f145, %f83, %p9;
$L__BB1_9:
	add.s32 	%r43, %r4, %r42;
	setp.ge.s32 	%p10, %r43, %r102;
	@%p10 bra 	$L__BB1_11;
	mul.wide.s32 	%rd13, %r183, 4;
	add.s64 	%rd14, %rd1, %rd13;
	ld.global.f32 	%f84, [%rd14];
	setp.gt.f32 	%p11, %f145, %f84;
	selp.f32 	%f145, %f145, %f84, %p11;
$L__BB1_11:
	add.s32 	%r44, %r4, %r43;
	setp.ge.s32 	%p12, %r44, %r102;
	@%p12 bra 	$L__BB1_13;
	mul.wide.s32 	%rd15, %r182, 4;
	add.s64 	%rd16, %rd1, %rd15;
	ld.global.f32 	%f85, [%rd16];
	setp.gt.f32 	%p13, %f145, %f85;
	selp.f32 	%f145, %f145, %f85, %p13;
$L__BB1_13:
	add.s32 	%r45, %r4, %r44;
	setp.ge.s32 	%p14, %r45, %r102;
	@%p14 bra 	$L__BB1_15;
	mul.wide.s32 	%rd17, %r181, 4;
	add.s64 	%rd18, %rd1, %rd17;
	ld.global.f32 	%f86, [%rd18];
	setp.gt.f32 	%p15, %f145, %f86;
	selp.f32 	%f145, %f145, %f86, %p15;
$L__BB1_15:
	add.s32 	%r46, %r4, %r45;
	setp.ge.s32 	%p16, %r46, %r102;
	@%p16 bra 	$L__BB1_17;
	mul.wide.s32 	%rd19, %r180, 4;
	add.s64 	%rd20, %rd1, %rd19;
	ld.global.f32 	%f87, [%rd20];
	setp.gt.f32 	%p17, %f145, %f87;
	selp.f32 	%f145, %f145, %f87, %p17;
$L__BB1_17:
	add.s32 	%r47, %r4, %r46;
	setp.ge.s32 	%p18, %r47, %r102;
	@%p18 bra 	$L__BB1_19;
	mul.wide.s32 	%rd21, %r179, 4;
	add.s64 	%rd22, %rd1, %rd21;
	ld.global.f32 	%f88, [%rd22];
	setp.gt.f32 	%p19, %f145, %f88;
	selp.f32 	%f145, %f145, %f88, %p19;
$L__BB1_19:
	add.s32 	%r48, %r4, %r47;
	setp.ge.s32 	%p20, %r48, %r102;
	@%p20 bra 	$L__BB1_21;
	mul.wide.s32 	%rd23, %r178, 4;
	add.s64 	%rd24, %rd1, %rd23;
	ld.global.f32 	%f89, [%rd24];
	setp.gt.f32 	%p21, %f145, %f89;
	selp.f32 	%f145, %f145, %f89, %p21;
$L__BB1_21:
	add.s32 	%r49, %r4, %r48;
	setp.ge.s32 	%p22, %r49, %r102;
	@%p22 bra 	$L__BB1_23;
	mul.wide.s32 	%rd25, %r177, 4;
	add.s64 	%rd26, %rd1, %rd25;
	ld.global.f32 	%f90, [%rd26];
	setp.gt.f32 	%p23, %f145, %f90;
	selp.f32 	%f145, %f145, %f90, %p23;
$L__BB1_23:
	add.s32 	%r50, %r4, %r49;
	setp.ge.s32 	%p24, %r50, %r102;
	@%p24 bra 	$L__BB1_25;
	mul.wide.s32 	%rd27, %r176, 4;
	add.s64 	%rd28, %rd1, %rd27;
	ld.global.f32 	%f91, [%rd28];
	setp.gt.f32 	%p25, %f145, %f91;
	selp.f32 	%f145, %f145, %f91, %p25;
$L__BB1_25:
	add.s32 	%r51, %r4, %r50;
	setp.ge.s32 	%p26, %r51, %r102;
	@%p26 bra 	$L__BB1_27;
	mul.wide.s32 	%rd29, %r175, 4;
	add.s64 	%rd30, %rd1, %rd29;
	ld.global.f32 	%f92, [%rd30];
	setp.gt.f32 	%p27, %f145, %f92;
	selp.f32 	%f145, %f145, %f92, %p27;
$L__BB1_27:
	add.s32 	%r52, %r4, %r51;
	setp.ge.s32 	%p28, %r52, %r102;
	@%p28 bra 	$L__BB1_29;
	mul.wide.s32 	%rd31, %r174, 4;
	add.s64 	%rd32, %rd1, %rd31;
	ld.global.f32 	%f93, [%rd32];
	setp.gt.f32 	%p29, %f145, %f93;
	selp.f32 	%f145, %f145, %f93, %p29;
$L__BB1_29:
	add.s32 	%r53, %r4, %r52;
	setp.ge.s32 	%p30, %r53, %r102;
	@%p30 bra 	$L__BB1_31;
	mul.wide.s32 	%rd33, %r173, 4;
	add.s64 	%rd34, %rd1, %rd33;
	ld.global.f32 	%f94, [%rd34];
	setp.gt.f32 	%p31, %f145, %f94;
	selp.f32 	%f145, %f145, %f94, %p31;
$L__BB1_31:
	add.s32 	%r54, %r4, %r53;
	setp.ge.s32 	%p32, %r54, %r102;
	@%p32 bra 	$L__BB1_33;
	mul.wide.s32 	%rd35, %r172, 4;
	add.s64 	%rd36, %rd1, %rd35;
	ld.global.f32 	%f95, [%rd36];
	setp.gt.f32 	%p33, %f145, %f95;
	selp.f32 	%f145, %f145, %f95, %p33;
$L__BB1_33:
	add.s32 	%r125, %r4, %r54;
	setp.ge.s32 	%p34, %r125, %r102;
	@%p34 bra 	$L__BB1_35;
	mul.wide.s32 	%rd37, %r171, 4;
	add.s64 	%rd38, %rd1, %rd37;
	ld.global.f32 	%f96, [%rd38];
	setp.gt.f32 	%p35, %f145, %f96;
	selp.f32 	%f145, %f145, %f96, %p35;
$L__BB1_35:
	and.b32  	%r188, %r5, 2147483632;
	add.s32 	%r186, %r186, 16;
	shl.b32 	%r126, %r4, 4;
	add.s32 	%r185, %r185, %r126;
	add.s32 	%r184, %r184, %r126;
	add.s32 	%r183, %r183, %r126;
	add.s32 	%r182, %r182, %r126;
	add.s32 	%r181, %r181, %r126;
	add.s32 	%r180, %r180, %r126;
	add.s32 	%r179, %r179, %r126;
	add.s32 	%r178, %r178, %r126;
	add.s32 	%r177, %r177, %r126;
	add.s32 	%r176, %r176, %r126;
	add.s32 	%r175, %r175, %r126;
	add.s32 	%r174, %r174, %r126;
	add.s32 	%r173, %r173, %r126;
	add.s32 	%r172, %r172, %r126;
	add.s32 	%r171, %r171, %r126;
	add.s32 	%r170, %r170, %r126;
	setp.ne.s32 	%p36, %r186, 0;
	@%p36 bra 	$L__BB1_3;
$L__BB1_36:
	and.b32  	%r74, %r5, 15;
	setp.eq.s32 	%p37, %r74, 0;
	@%p37 bra 	$L__BB1_71;
	and.b32  	%r75, %r5, 7;
	setp.lt.u32 	%p38, %r74, 8;
	@%p38 bra 	$L__BB1_55;
	mad.lo.s32 	%r76, %r188, %r4, %r7;
	setp.ge.s32 	%p39, %r76, %r102;
	@%p39 bra 	$L__BB1_40;
	mul.wide.s32 	%rd39, %r76, 4;
	add.s64 	%rd40, %rd1, %rd39;
	ld.global.f32 	%f98, [%rd40];
	setp.gt.f32 	%p40, %f145, %f98;
	selp.f32 	%f145, %f145, %f98, %p40;
$L__BB1_40:
	add.s32 	%r77, %r76, %r4;
	setp.ge.s32 	%p41, %r77, %r102;
	@%p41 bra 	$L__BB1_42;
	mul.wide.s32 	%rd41, %r77, 4;
	add.s64 	%rd42, %rd1, %rd41;
	ld.global.f32 	%f99, [%rd42];
	setp.gt.f32 	%p42, %f145, %f99;
	selp.f32 	%f145, %f145, %f99, %p42;
$L__BB1_42:
	add.s32 	%r78, %r77, %r4;
	setp.ge.s32 	%p43, %r78, %r102;
	@%p43 bra 	$L__BB1_44;
	mul.wide.s32 	%rd43, %r78, 4;
	add.s64 	%rd44, %rd1, %rd43;
	ld.global.f32 	%f100, [%rd44];
	setp.gt.f32 	%p44, %f145, %f100;
	selp.f32 	%f145, %f145, %f100, %p44;
$L__BB1_44:
	add.s32 	%r79, %r78, %r4;
	setp.ge.s32 	%p45, %r79, %r102;
	@%p45 bra 	$L__BB1_46;
	mul.wide.s32 	%rd45, %r79, 4;
	add.s64 	%rd46, %rd1, %rd45;
	ld.global.f32 	%f101, [%rd46];
	setp.gt.f32 	%p46, %f145, %f101;
	selp.f32 	%f145, %f145, %f101, %p46;
$L__BB1_46:
	add.s32 	%r80, %r79, %r4;
	setp.ge.s32 	%p47, %r80, %r102;
	@%p47 bra 	$L__BB1_48;
	mul.wide.s32 	%rd47, %r80, 4;
	add.s64 	%rd48, %rd1, %rd47;
	ld.global.f32 	%f102, [%rd48];
	setp.gt.f32 	%p48, %f145, %f102;
	selp.f32 	%f145, %f145, %f102, %p48;
$L__BB1_48:
	add.s32 	%r81, %r80, %r4;
	setp.ge.s32 	%p49, %r81, %r102;
	@%p49 bra 	$L__BB1_50;
	mul.wide.s32 	%rd49, %r81, 4;
	add.s64 	%rd50, %rd1, %rd49;
	ld.global.f32 	%f103, [%rd50];
	setp.gt.f32 	%p50, %f145, %f103;
	selp.f32 	%f145, %f145, %f103, %p50;
$L__BB1_50:
	add.s32 	%r82, %r81, %r4;
	setp.ge.s32 	%p51, %r82, %r102;
	@%p51 bra 	$L__BB1_52;
	mul.wide.s32 	%rd51, %r82, 4;
	add.s64 	%rd52, %rd1, %rd51;
	ld.global.f32 	%f104, [%rd52];
	setp.gt.f32 	%p52, %f145, %f104;
	selp.f32 	%f145, %f145, %f104, %p52;
$L__BB1_52:
	add.s32 	%r83, %r82, %r4;
	setp.ge.s32 	%p53, %r83, %r102;
	@%p53 bra 	$L__BB1_54;
	mul.wide.s32 	%rd53, %r83, 4;
	add.s64 	%rd54, %rd1, %rd53;
	ld.global.f32 	%f105, [%rd54];
	setp.gt.f32 	%p54, %f145, %f105;
	selp.f32 	%f145, %f145, %f105, %p54;
$L__BB1_54:
	add.s32 	%r188, %r188, 8;
$L__BB1_55:
	setp.eq.s32 	%p55, %r75, 0;
	@%p55 bra 	$L__BB1_71;
	and.b32  	%r86, %r5, 3;
	setp.lt.u32 	%p56, %r75, 4;
	@%p56 bra 	$L__BB1_66;
	mad.lo.s32 	%r87, %r188, %r4, %r7;
	setp.ge.s32 	%p57, %r87, %r102;
	@%p57 bra 	$L__BB1_59;
	mul.wide.s32 	%rd55, %r87, 4;
	add.s64 	%rd56, %rd1, %rd55;
	ld.global.f32 	%f107, [%rd56];
	setp.gt.f32 	%p58, %f145, %f107;
	selp.f32 	%f145, %f145, %f107, %p58;
$L__BB1_59:
	add.s32 	%r88, %r87, %r4;
	setp.ge.s32 	%p59, %r88, %r102;
	@%p59 bra 	$L__BB1_61;
	mul.wide.s32 	%rd57, %r88, 4;
	add.s64 	%rd58, %rd1, %rd57;
	ld.global.f32 	%f108, [%rd58];
	setp.gt.f32 	%p60, %f145, %f108;
	selp.f32 	%f145, %f145, %f108, %p60;
$L__BB1_61:
	add.s32 	%r89, %r88, %r4;
	setp.ge.s32 	%p61, %r89, %r102;
	@%p61 bra 	$L__BB1_63;
	mul.wide.s32 	%rd59, %r89, 4;
	add.s64 	%rd60, %rd1, %rd59;
	ld.global.f32 	%f109, [%rd60];
	setp.gt.f32 	%p62, %f145, %f109;
	selp.f32 	%f145, %f145, %f109, %p62;
$L__BB1_63:
	add.s32 	%r90, %r89, %r4;
	setp.ge.s32 	%p63, %r90, %r102;
	@%p63 bra 	$L__BB1_65;
	mul.wide.s32 	%rd61, %r90, 4;
	add.s64 	%rd62, %rd1, %rd61;
	ld.global.f32 	%f110, [%rd62];
	setp.gt.f32 	%p64, %f145, %f110;
	selp.f32 	%f145, %f145, %f110, %p64;
$L__BB1_65:
	add.s32 	%r188, %r188, 4;
$L__BB1_66:
	setp.eq.s32 	%p65, %r86, 0;
	@%p65 bra 	$L__BB1_71;
	mad.lo.s32 	%r127, %r2, %r188, %r6;
	mad.lo.s32 	%r191, %r3, %r127, %r1;
	neg.s32 	%r190, %r86;
$L__BB1_68:
	.pragma "nounroll";
	setp.ge.s32 	%p66, %r191, %r102;
	@%p66 bra 	$L__BB1_70;
	mul.wide.s32 	%rd63, %r191, 4;
	add.s64 	%rd64, %rd1, %rd63;
	ld.global.f32 	%f111, [%rd64];
	setp.gt.f32 	%p67, %f145, %f111;
	selp.f32 	%f145, %f145, %f111, %p67;
$L__BB1_70:
	add.s32 	%r191, %r191, %r4;
	add.s32 	%r190, %r190, 1;
	setp.ne.s32 	%p68, %r190, 0;
	@%p68 bra 	$L__BB1_68;
$L__BB1_71:
	and.b32  	%r99, %r1, 31;
	mov.b32 	%r128, %f145;
	shfl.sync.down.b32	%r129|%p69, %r128, 16, 31, -1;
	mov.b32 	%f112, %r129;
	setp.gt.f32 	%p70, %f145, %f112;
	selp.f32 	%f113, %f145, %f112, %p70;
	mov.b32 	%r130, %f113;
	shfl.sync.down.b32	%r131|%p71, %r130, 8, 31, -1;
	mov.b32 	%f114, %r131;
	setp.gt.f32 	%p72, %f113, %f114;
	selp.f32 	%f115, %f113, %f114, %p72;
	mov.b32 	%r132, %f115;
	shfl.sync.down.b32	%r133|%p73, %r132, 4, 31, -1;
	mov.b32 	%f116, %r133;
	setp.gt.f32 	%p74, %f115, %f116;
	selp.f32 	%f117, %f115, %f116, %p74;
	mov.b32 	%r134, %f117;
	shfl.sync.down.b32	%r135|%p75, %r134, 2, 31, -1;
	mov.b32 	%f118, %r135;
	setp.gt.f32 	%p76, %f117, %f118;
	selp.f32 	%f119, %f117, %f118, %p76;
	mov.b32 	%r136, %f119;
	shfl.sync.down.b32	%r137|%p77, %r136, 1, 31, -1;
	mov.b32 	%f120, %r137;
	setp.gt.f32 	%p78, %f119, %f120;
	selp.f32 	%f68, %f119, %f120, %p78;
	setp.ne.s32 	%p79, %r99, 0;
	shr.u32 	%r138, %r1, 3;
	mov.u32 	%r139, _ZZ6reduceIf3MaxLi512ELi32EEvPT_S2_iT0_S1_S2_PiE5sdata;
	add.s32 	%r100, %r139, %r138;
	@%p79 bra 	$L__BB1_73;
	st.shared.f32 	[%r100], %f68;
$L__BB1_73:
	bar.sync 	0;
	setp.gt.u32 	%p80, %r1, 15;
	shl.b32 	%r140, %r1, 2;
	add.s32 	%r101, %r139, %r140;
	mov.f32 	%f182, %f185;
	@%p80 bra 	$L__BB1_75;
	ld.shared.f32 	%f182, [%r101];
$L__BB1_75:
	setp.gt.u32 	%p82, %r1, 31;
	mov.pred 	%p119, 0;
	@%p82 bra 	$L__BB1_78;
	mov.b32 	%r142, %f182;
	shfl.sync.down.b32	%r143|%p84, %r142, 8, 31, -1;
	mov.b32 	%f121, %r143;
	setp.gt.f32 	%p85, %f182, %f121;
	selp.f32 	%f122, %f182, %f121, %p85;
	mov.b32 	%r144, %f122;
	shfl.sync.down.b32	%r145|%p86, %r144, 4, 31, -1;
	mov.b32 	%f123, %r145;
	setp.gt.f32 	%p87, %f122, %f123;
	selp.f32 	%f124, %f122, %f123, %p87;
	mov.b32 	%r146, %f124;
	shfl.sync.down.b32	%r147|%p88, %r146, 2, 31, -1;
	mov.b32 	%f125, %r147;
	setp.gt.f32 	%p89, %f124, %f125;
	selp.f32 	%f126, %f124, %f125, %p89;
	mov.b32 	%r148, %f126;
	shfl.sync.down.b32	%r149|%p90, %r148, 1, 31, -1;
	mov.b32 	%f127, %r149;
	setp.gt.f32 	%p91, %f126, %f127;
	selp.f32 	%f71, %f126, %f127, %p91;
	setp.ne.s32 	%p92, %r1, 0;
	@%p92 bra 	$L__BB1_78;
	mul.wide.u32 	%rd65, %r6, 4;
	add.s64 	%rd66, %rd2, %rd65;
	st.global.f32 	[%rd66], %f71;
	membar.gl;
	cvta.to.global.u64 	%rd67, %rd4;
	atom.global.add.u32 	%r150, [%rd67], 1;
	add.s32 	%r151, %r2, -1;
	setp.eq.s32 	%p94, %r150, %r151;
	selp.u16 	%rs1, 1, 0, %p94;
	st.shared.u8 	[_ZZ6reduceIf3MaxLi512ELi32EEvPT_S2_iT0_S1_S2_PiE18is_last_block_done], %rs1;
	mov.pred 	%p119, -1;
$L__BB1_78:
	bar.sync 	0;
	ld.shared.u8 	%rs2, [_ZZ6reduceIf3MaxLi512ELi32EEvPT_S2_iT0_S1_S2_PiE18is_last_block_done];
	setp.eq.s16 	%p95, %rs2, 0;
	@%p95 bra 	$L__BB1_89;
	setp.ge.u32 	%p96, %r1, %r2;
	mov.f32 	%f183, %f185;
	@%p96 bra 	$L__BB1_81;
	mul.wide.u32 	%rd68, %r1, 4;
	add.s64 	%rd69, %rd2, %rd68;
	ld.global.f32 	%f183, [%rd69];
$L__BB1_81:
	setp.ne.s32 	%p97, %r99, 0;
	mov.b32 	%r152, %f183;
	shfl.sync.down.b32	%r153|%p98, %r152, 16, 31, -1;
	mov.b32 	%f128, %r153;
	setp.gt.f32 	%p99, %f183, %f128;
	selp.f32 	%f129, %f183, %f128, %p99;
	mov.b32 	%r154, %f129;
	shfl.sync.down.b32	%r155|%p100, %r154, 8, 31, -1;
	mov.b32 	%f130, %r155;
	setp.gt.f32 	%p101, %f129, %f130;
	selp.f32 	%f131, %f129, %f130, %p101;
	mov.b32 	%r156, %f131;
	shfl.sync.down.b32	%r157|%p102, %r156, 4, 31, -1;
	mov.b32 	%f132, %r157;
	setp.gt.f32 	%p103, %f131, %f132;
	selp.f32 	%f133, %f131, %f132, %p103;
	mov.b32 	%r158, %f133;
	shfl.sync.down.b32	%r159|%p104, %r158, 2, 31, -1;
	mov.b32 	%f134, %r159;
	setp.gt.f32 	%p105, %f133, %f134;
	selp.f32 	%f135, %f133, %f134, %p105;
	mov.b32 	%r160, %f135;
	shfl.sync.down.b32	%r161|%p106, %r160, 1, 31, -1;
	mov.b32 	%f136, %r161;
	setp.gt.f32 	%p107, %f135, %f136;
	selp.f32 	%f74, %f135, %f136, %p107;
	@%p97 bra 	$L__BB1_83;
	st.shared.f32 	[%r100], %f74;
$L__BB1_83:
	setp.gt.u32 	%p108, %r1, 15;
	bar.sync 	0;
	@%p108 bra 	$L__BB1_85;
	ld.shared.f32 	%f185, [%r101];
$L__BB1_85:
	setp.gt.u32 	%p109, %r1, 31;
	@%p109 bra 	$L__BB1_87;
	mov.b32 	%r162, %f185;
	shfl.sync.down.b32	%r163|%p110, %r162, 8, 31, -1;
	mov.b32 	%f137, %r163;
	setp.gt.f32 	%p111, %f185, %f137;
	selp.f32 	%f138, %f185, %f137, %p111;
	mov.b32 	%r164, %f138;
	shfl.sync.down.b32	%r165|%p112, %r164, 4, 31, -1;
	mov.b32 	%f139, %r165;
	setp.gt.f32 	%p113, %f138, %f139;
	selp.f32 	%f140, %f138, %f139, %p113;
	mov.b32 	%r166, %f140;
	shfl.sync.down.b32	%r167|%p114, %r166, 2, 31, -1;
	mov.b32 	%f141, %r167;
	setp.gt.f32 	%p115, %f140, %f141;
	selp.f32 	%f142, %f140, %f141, %p115;
	mov.b32 	%r168, %f142;
	shfl.sync.down.b32	%r169|%p116, %r168, 1, 31, -1;
	mov.b32 	%f143, %r169;
	setp.gt.f32 	%p117, %f142, %f143;
	selp.f32 	%f185, %f142, %f143, %p117;
$L__BB1_87:
	not.pred 	%p118, %p119;
	@%p118 bra 	$L__BB1_89;
	cvta.to.global.u64 	%rd70, %rd3;
	st.global.f32 	[%rd70], %f185;
$L__BB1_89:
	ret;

}
	// .globl	_Z13reduce_kernelIf3MinLi512ELi32EEvPT_S2_iT0_S1_S2_Pi
.visible .entry _Z13reduce_kernelIf3MinLi512ELi32EEvPT_S2_iT0_S1_S2_Pi(
	.param .u64 .ptr .align 1 _Z13reduce_kernelIf3MinLi512ELi32EEvPT_S2_iT0_S1_S2_Pi_param_0,
	.param .u64 .ptr .align 1 _Z13reduce_kernelIf3MinLi512ELi32EEvPT_S2_iT0_S1_S2_Pi_param_1,
	.param .u32 _Z13reduce_kernelIf3MinLi512ELi32EEvPT_S2_iT0_S1_S2_Pi_param_2,
	.param .align 1 .b8 _Z13reduce_kernelIf3MinLi512ELi32EEvPT_S2_iT0_S1_S2_Pi_param_3[1],
	.param .f32 _Z13reduce_kernelIf3MinLi512ELi32EEvPT_S2_iT0_S1_S2_Pi_param_4,
	.param .u64 .ptr .align 1 _Z13reduce_kernelIf3MinLi512ELi32EEvPT_S2_iT0_S1_S2_Pi_param_5,
	.param .u64 .ptr .align 1 _Z13reduce_kernelIf3MinLi512ELi32EEvPT_S2_iT0_S1_S2_Pi_param_6
)
{
	.reg .pred 	%p<120>;
	.reg .b16 	%rs<3>;
	.reg .b32 	%r<192>;
	.reg .b32 	%f<186>;
	.reg .b64 	%rd<71>;
	// demoted variable
	.shared .align 4 .b8 _ZZ6reduceIf3MinLi512ELi32EEvPT_S2_iT0_S1_S2_PiE5sdata[64];
	// demoted variable
	.shared .align 1 .u8 _ZZ6reduceIf3MinLi512ELi32EEvPT_S2_iT0_S1_S2_PiE18is_last_block_done;
	ld.param.u64 	%rd5, [_Z13reduce_kernelIf3MinLi512ELi32EEvPT_S2_iT0_S1_S2_Pi_param_0];
	ld.param.u64 	%rd3, [_Z13reduce_kernelIf3MinLi512ELi32EEvPT_S2_iT0_S1_S2_Pi_param_1];
	ld.param.u32 	%r102, [_Z13reduce_kernelIf3MinLi512ELi32EEvPT_S2_iT0_S1_S2_Pi_param_2];
	ld.param.f32 	%f185, [_Z13reduce_kernelIf3MinLi512ELi32EEvPT_S2_iT0_S1_S2_Pi_param_4];
	ld.param.u64 	%rd6, [_Z13reduce_kernelIf3MinLi512ELi32EEvPT_S2_iT0_S1_S2_Pi_param_5];
	ld.param.u64 	%rd4, [_Z13reduce_kernelIf3MinLi512ELi32EEvPT_S2_iT0_S1_S2_Pi_param_6];
	cvta.to.global.u64 	%rd1, %rd5;
	cvta.to.global.u64 	%rd2, %rd6;
	mov.u32 	%r1, %tid.x;
	mov.u32 	%r2, %nctaid.x;
	mov.u32 	%r3, %ntid.x;
	mul.lo.s32 	%r4, %r2, %r3;
	add.s32 	%r103, %r4, %r102;
	add.s32 	%r104, %r103, -1;
	div.s32 	%r5, %r104, %r4;
	mov.u32 	%r6, %ctaid.x;
	mad.lo.s32 	%r7, %r6, %r3, %r1;
	setp.lt.s32 	%p2, %r5, 1;
	mov.f32 	%f145, %f185;
	@%p2 bra 	$L__BB2_71;
	setp.lt.u32 	%p3, %r5, 16;
	mov.b32 	%r188, 0;
	mov.f32 	%f145, %f185;
	@%p3 bra 	$L__BB2_36;
	and.b32  	%r106, %r5, 2147483632;
	neg.s32 	%r186, %r106;
	add.s32 	%r107, %r2, %r6;
	mad.lo.s32 	%r185, %r3, %r107, %r1;
	shl.b32 	%r108, %r2, 1;
	add.s32 	%r109, %r6, %r108;
	mad.lo.s32 	%r184, %r3, %r109, %r1;
	mad.lo.s32 	%r110, %r2, 3, %r6;
	mad.lo.s32 	%r183, %r3, %r110, %r1;
	shl.b32 	%r111, %r2, 2;
	add.s32 	%r112, %r6, %r111;
	mad.lo.s32 	%r182, %r3, %r112, %r1;
	mad.lo.s32 	%r113, %r2, 5, %r6;
	mad.lo.s32 	%r181, %r3, %r113, %r1;
	mad.lo.s32 	%r114, %r2, 6, %r6;
	mad.lo.s32 	%r180, %r3, %r114, %r1;
	mad.lo.s32 	%r115, %r2, 7, %r6;
	mad.lo.s32 	%r179, %r3, %r115, %r1;
	shl.b32 	%r116, %r2, 3;
	add.s32 	%r117, %r6, %r116;
	mad.lo.s32 	%r178, %r3, %r117, %r1;
	mad.lo.s32 	%r118, %r2, 9, %r6;
	mad.lo.s32 	%r177, %r3, %r118, %r1;
	mad.lo.s32 	%r119, %r2, 10, %r6;
	mad.lo.s32 	%r176, %r3, %r119, %r1;
	mad.lo.s32 	%r120, %r2, 11, %r6;
	mad.lo.s32 	%r175, %r3, %r120, %r1;
	mad.lo.s32 	%r121, %r2, 12, %r6;
	mad.lo.s32 	%r174, %r3, %r121, %r1;
	mad.lo.s32 	%r122, %r2, 13, %r6;
	mad.lo.s32 	%r173, %r3, %r122, %r1;
	mad.lo.s32 	%r123, %r2, 14, %r6;
	mad.lo.s32 	%r172, %r3, %r123, %r1;
	mad.lo.s32 	%r124, %r2, 15, %r6;
	mad.lo.s32 	%r171, %r3, %r124, %r1;
	mov.u32 	%r170, %r7;
	mov.f32 	%f145, %f185;
$L__BB2_3:
	.pragma "nounroll";
	setp.ge.s32 	%p4, %r170, %r102;
	@%p4 bra 	$L__BB2_5;
	mul.wide.s32 	%rd7, %r170, 4;
	add.s64 	%rd8, %rd1, %rd7;
	ld.global.f32 	%f81, [%rd8];
	setp.lt.f32 	%p5, %f145, %f81;
	selp.f32 	%f145, %f145, %f81, %p5;
$L__BB2_5:
	add.s32 	%r41, %r4, %r170;
	setp.ge.s32 	%p6, %r41, %r102;
	@%p6 bra 	$L__BB2_7;
	mul.wide.s32 	%rd9, %r185, 4;
	add.s64 	%rd10, %rd1, %rd9;
	ld.global.f32 	%f82, [%rd10];
	setp.lt.f32 	%p7, %f145, %f82;
	selp.f32 	%f145, %f145, %f82, %p7;
$L__BB2_7:
	add.s32 	%r42, %r4, %r41;
	setp.ge.s32 	%p8, %r42, %r102;
	@%p8 bra 	$L__BB2_9;
	mul.wide.s32 	%rd11, %r184, 4;
	add.s64 	%rd12, %rd1, %rd11;
	ld.global.f32 	%f83, [%rd12];
	setp.lt.f32 	%p9, %f145, %f83;
	selp.f32 	%f145, %f145, %f83, %p9;
$L__BB2_9:
	add.s32 	%r43, %r4, %r42;
	setp.ge.s32 	%p10, %r43, %r102;
	@%p10 bra 	$L__BB2_11;
	mul.wide.s32 	%rd13, %r183, 4;
	add.s64 	%rd14, %rd1, %rd13;
	ld.global.f32 	%f84, [%rd14];
	setp.lt.f32 	%p11, %f145, %f84;
	selp.f32 	%f145, %f145, %f84, %p11;
$L__BB2_11:
	add.s32 	%r44, %r4, %r43;
	setp.ge.s32 	%p12, %r44, %r102;
	@%p12 bra 	$L__BB2_13;
	mul.wide.s32 	%rd15, %r182, 4;
	add.s64 	%rd16, %rd1, %rd15;
	ld.global.f32 	%f85, [%rd16];
	setp.lt.f32 	%p13, %f145, %f85;
	selp.f32 	%f145, %f145, %f85, %p13;
$L__BB2_13:
	add.s32 	%r45, %r4, %r44;
	setp.ge.s32 	%p14, %r45, %r102;
	@%p14 bra 	$L__BB2_15;
	mul.wide.s32 	%rd17, %r181, 4;
	add.s64 	%rd18, %rd1, %rd17;
	ld.global.f32 	%f86, [%rd18];
	setp.lt.f32 	%p15, %f145, %f86;
	selp.f32 	%f145, %f145, %f86, %p15;
$L__BB2_15:
	add.s32 	%r46, %r4, %r45;
	setp.ge.s32 	%p16, %r46, %r102;
	@%p16 bra 	$L__BB2_17;
	mul.wide.s32 	%rd19, %r180, 4;
	add.s64 	%rd20, %rd1, %rd19;
	ld.global.f32 	%f87, [%rd20];
	setp.lt.f32 	%p17, %f145, %f87;
	selp.f32 	%f145, %f145, %f87, %p17;
$L__BB2_17:
	add.s32 	%r47, %r4, %r46;
	setp.ge.s32 	%p18, %r47, %r102;
	@%p18 bra 	$L__BB2_19;
	mul.wide.s32 	%rd21, %r179, 4;
	add.s64 	%rd22, %rd1, %rd21;
	ld.global.f32 	%f88, [%rd22];
	setp.lt.f32 	%p19, %f145, %f88;
	selp.f32 	%f145, %f145, %f88, %p19;
$L__BB2_19:
	add.s32 	%r48, %r4, %r47;
	setp.ge.s32 	%p20, %r48, %r102;
	@%p20 bra 	$L__BB2_21;
	mul.wide.s32 	%rd23, %r178, 4;
	add.s64 	%rd24, %rd1, %rd23;
	ld.global.f32 	%f89, [%rd24];
	setp.lt.f32 	%p21, %f145, %f89;
	selp.f32 	%f145, %f145, %f89, %p21;
$L__BB2_21:
	add.s32 	%r49, %r4, %r48;
	setp.ge.s32 	%p22, %r49, %r102;
	@%p22 bra 	$L__BB2_23;
	mul.wide.s32 	%rd25, %r177, 4;
	add.s64 	%rd26, %rd1, %rd25;
	ld.global.f32 	%f90, [%rd26];
	setp.lt.f32 	%p23, %f145, %f90;
	selp.f32 	%f145, %f145, %f90, %p23;
$L__BB2_23:
	add.s32 	%r50, %r4, %r49;
	setp.ge.s32 	%p24, %r50, %r102;
	@%p24 bra 	$L__BB2_25;
	mul.wide.s32 	%rd27, %r176, 4;
	add.s64 	%rd28, %rd1, %rd27;
	ld.global.f32 	%f91, [%rd28];
	setp.lt.f32 	%p25, %f145, %f91;
	selp.f32 	%f145, %f145, %f91, %p25;
$L__BB2_25:
	add.s32 	%r51, %r4, %r50;
	setp.ge.s32 	%p26, %r51, %r102;
	@%p26 bra 	$L__BB2_27;
	mul.wide.s32 	%rd29, %r175, 4;
	add.s64 	%rd30, %rd1, %rd29;
	ld.global.f32 	%f92, [%rd30];
	setp.lt.f32 	%p27, %f145, %f92;
	selp.f32 	%f145, %f145, %f92, %p27;
$L__BB2_27:
	add.s32 	%r52, %r4, %r51;
	setp.ge.s32 	%p28, %r52, %r102;
	@%p28 bra 	$L__BB2_29;
	mul.wide.s32 	%rd31, %r174, 4;
	add.s64 	%rd32, %rd1, %rd31;
	ld.global.f32 	%f93, [%rd32];
	setp.lt.f32 	%p29, %f145, %f93;
	selp.f32 	%f145, %f145, %f93, %p29;
$L__BB2_29:
	add.s32 	%r53, %r4, %r52;
	setp.ge.s32 	%p30, %r53, %r102;
	@%p30 bra 	$L__BB2_31;
	mul.wide.s32 	%rd33, %r173, 4;
	add.s64 	%rd34, %rd1, %rd33;
	ld.global.f32 	%f94, [%rd34];
	setp.lt.f32 	%p31, %f145, %f94;
	selp.f32 	%f145, %f145, %f94, %p31;
$L__BB2_31:
	add.s32 	%r54, %r4, %r53;
	setp.ge.s32 	%p32, %r54, %r102;
	@%p32 bra 	$L__BB2_33;
	mul.wide.s32 	%rd35, %r172, 4;
	add.s64 	%rd36, %rd1, %rd35;
	ld.global.f32 	%f95, [%rd36];
	setp.lt.f32 	%p33, %f145, %f95;
	selp.f32 	%f145, %f145, %f95, %p33;
$L__BB2_33:
	add.s32 	%r125, %r4, %r54;
	setp.ge.s32 	%p34, %r125, %r102;
	@%p34 bra 	$L__BB2_35;
	mul.wide.s32 	%rd37, %r171, 4;
	add.s64 	%rd38, %rd1, %rd37;
	ld.global.f32 	%f96, [%rd38];
	setp.lt.f32 	%p35, %f145, %f96;
	selp.f32 	%f145, %f145, %f96, %p35;
$L__BB2_35:
	and.b32  	%r188, %r5, 2147483632;
	add.s32 	%r186, %r186, 16;
	shl.b32 	%r126, %r4, 4;
	add.s32 	%r185, %r185, %r126;
	add.s32 	%r184, %r184, %r126;
	add.s32 	%r183, %r183, %r126;
	add.s32 	%r182, %r182, %r126;
	add.s32 	%r181, %r181, %r126;
	add.s32 	%r180, %r180, %r126;
	add.s32 	%r179, %r179, %r126;
	add.s32 	%r178, %r178, %r126;
	add.s32 	%r177, %r177, %r126;
	add.s32 	%r176, %r176, %r126;
	add.s32 	%r175, %r175, %r126;
	add.s32 	%r174, %r174, %r126;
	add.s32 	%r173, %r173, %r126;
	add.s32 	%r172, %r172, %r126;
	add.s32 	%r171, %r171, %r126;
	add.s32 	%r170, %r170, %r126;
	setp.ne.s32 	%p36, %r186, 0;
	@%p36 bra 	$L__BB2_3;
$L__BB2_36:
	and.b32  	%r74, %r5, 15;
	setp.eq.s32 	%p37, %r74, 0;
	@%p37 bra 	$L__BB2_71;
	and.b32  	%r75, %r5, 7;
	setp.lt.u32 	%p38, %r74, 8;
	@%p38 bra 	$L__BB2_55;
	mad.lo.s32 	%r76, %r188, %r4, %r7;
	setp.ge.s32 	%p39, %r76, %r102;
	@%p39 bra 	$L__BB2_40;
	mul.wide.s32 	%rd39, %r76, 4;
	add.s64 	%rd40, %rd1, %rd39;
	ld.global.f32 	%f98, [%rd40];
	setp.lt.f32 	%p40, %f145, %f98;
	selp.f32 	%f145, %f145, %f98, %p40;
$L__BB2_40:
	add.s32 	%r77, %r76, %r4;
	setp.ge.s32 	%p41, %r77, %r102;
	@%p41 bra 	$L__BB2_42;
	mul.wide.s32 	%rd41, %r77, 4;
	add.s64 	%rd42, %rd1, %rd41;
	ld.global.f32 	%f99, [%rd42];
	setp.lt.f32 	%p42, %f145, %f99;
	selp.f32 	%f145, %f145, %f99, %p42;
$L__BB2_42:
	add.s32 	%r78, %r77, %r4;
	setp.ge.s32 	%p43, %r78, %r102;
	@%p43 bra 	$L__BB2_44;
	mul.wide.s32 	%rd43, %r78, 4;
	add.s64 	%rd44, %rd1, %rd43;
	ld.global.f32 	%f100, [%rd44];
	setp.lt.f32 	%p44, %f145, %f100;
	selp.f32 	%f145, %f145, %f100, %p44;
$L__BB2_44:
	add.s32 	%r79, %r78, %r4;
	setp.ge.s32 	%p45, %r79, %r102;
	@%p45 bra 	$L__BB2_46;
	mul.wide.s32 	%rd45, %r79, 4;
	add.s64 	%rd46, %rd1, %rd45;
	ld.global.f32 	%f101, [%rd46];
	setp.lt.f32 	%p46, %f145, %f101;
	selp.f32 	%f145, %f145, %f101, %p46;
$L__BB2_46:
	add.s32 	%r80, %r79, %r4;
	setp.ge.s32 	%p47, %r80, %r102;
	@%p47 bra 	$L__BB2_48;
	mul.wide.s32 	%rd47, %r80, 4;
	add.s64 	%rd48, %rd1, %rd47;
	ld.global.f32 	%f102, [%rd48];
	setp.lt.f32 	%p48, %f145, %f102;
	selp.f32 	%f145, %f145, %f102, %p48;
$L__BB2_48:
	add.s32 	%r81, %r80, %r4;
	setp.ge.s32 	%p49, %r81, %r102;
	@%p49 bra 	$L__BB2_50;
	mul.wide.s32 	%rd49, %r81, 4;
	add.s64 	%rd50, %rd1, %rd49;
	ld.global.f32 	%f103, [%rd50];
	setp.lt.f32 	%p50, %f145, %f103;
	selp.f32 	%f145, %f145, %f103, %p50;
$L__BB2_50:
	add.s32 	%r82, %r81, %r4;
	setp.ge.s32 	%p51, %r82, %r102;
	@%p51 bra 	$L__BB2_52;
	mul.wide.s32 	%rd51, %r82, 4;
	add.s64 	%rd52, %rd1, %rd51;
	ld.global.f32 	%f104, [%rd52];
	setp.lt.f32 	%p52, %f145, %f104;
	selp.f32 	%f145, %f145, %f104, %p52;
$L__BB2_52:
	add.s32 	%r83, %r82, %r4;
	setp.ge.s32 	%p53, %r83, %r102;
	@%p53 bra 	$L__BB2_54;
	mul.wide.s32 	%rd53, %r83, 4;
	add.s64 	%rd54, %rd1, %rd53;
	ld.global.f32 	%f105, [%rd54];
	setp.lt.f32 	%p54, %f145, %f105;
	selp.f32 	%f145, %f145, %f105, %p54;
$L__BB2_54:
	add.s32 	%r188, %r188, 8;
$L__BB2_55:
	setp.eq.s32 	%p55, %r75, 0;
	@%p55 bra 	$L__BB2_71;
	and.b32  	%r86, %r5, 3;
	setp.lt.u32 	%p56, %r75, 4;
	@%p56 bra 	$L__BB2_66;
	mad.lo.s32 	%r87, %r188, %r4, %r7;
	setp.ge.s32 	%p57, %r87, %r102;
	@%p57 bra 	$L__BB2_59;
	mul.wide.s32 	%rd55, %r87, 4;
	add.s64 	%rd56, %rd1, %rd55;
	ld.global.f32 	%f107, [%rd56];
	setp.lt.f32 	%p58, %f145, %f107;
	selp.f32 	%f145, %f145, %f107, %p58;
$L__BB2_59:
	add.s32 	%r88, %r87, %r4;
	setp.ge.s32 	%p59, %r88, %r102;
	@%p59 bra 	$L__BB2_61;
	mul.wide.s32 	%rd57, %r88, 4;
	add.s64 	%rd58, %rd1, %rd57;
	ld.global.f32 	%f108, [%rd58];
	setp.lt.f32 	%p60, %f145, %f108;
	selp.f32 	%f145, %f145, %f108, %p60;
$L__BB2_61:
	add.s32 	%r89, %r88, %r4;
	setp.ge.s32 	%p61, %r89, %r102;
	@%p61 bra 	$L__BB2_63;
	mul.wide.s32 	%rd59, %r89, 4;
	add.s64 	%rd60, %rd1, %rd59;
	ld.global.f32 	%f109, [%rd60];
	setp.lt.f32 	%p62, %f145, %f109;
	selp.f32 	%f145, %f145, %f109, %p62;
$L__BB2_63:
	add.s32 	%r90, %r89, %r4;
	setp.ge.s32 	%p63, %r90, %r102;
	@%p63 bra 	$L__BB2_65;
	mul.wide.s32 	%rd61, %r90, 4;
	add.s64 	%rd62, %rd1, %rd61;
	ld.global.f32 	%f110, [%rd62];
	setp.lt.f32 	%p64, %f145, %f110;
	selp.f32 	%f145, %f145, %f110, %p64;
$L__BB2_65:
	add.s32 	%r188, %r188, 4;
$L__BB2_66:
	setp.eq.s32 	%p65, %r86, 0;
	@%p65 bra 	$L__BB2_71;
	mad.lo.s32 	%r127, %r2, %r188, %r6;
	mad.lo.s32 	%r191, %r3, %r127, %r1;
	neg.s32 	%r190, %r86;
$L__BB2_68:
	.pragma "nounroll";
	setp.ge.s32 	%p66, %r191, %r102;
	@%p66 bra 	$L__BB2_70;
	mul.wide.s32 	%rd63, %r191, 4;
	add.s64 	%rd64, %rd1, %rd63;
	ld.global.f32 	%f111, [%rd64];
	setp.lt.f32 	%p67, %f145, %f111;
	selp.f32 	%f145, %f145, %f111, %p67;
$L__BB2_70:
	add.s32 	%r191, %r191, %r4;
	add.s32 	%r190, %r190, 1;
	setp.ne.s32 	%p68, %r190, 0;
	@%p68 bra 	$L__BB2_68;
$L__BB2_71:
	and.b32  	%r99, %r1, 31;
	mov.b32 	%r128, %f145;
	shfl.sync.down.b32	%r129|%p69, %r128, 16, 31, -1;
	mov.b32 	%f112, %r129;
	setp.lt.f32 	%p70, %f145, %f112;
	selp.f32 	%f113, %f145, %f112, %p70;
	mov.b32 	%r130, %f113;
	shfl.sync.down.b32	%r131|%p71, %r130, 8, 31, -1;
	mov.b32 	%f114, %r131;
	setp.lt.f32 	%p72, %f113, %f114;
	selp.f32 	%f115, %f113, %f114, %p72;
	mov.b32 	%r132, %f115;
	shfl.sync.down.b32	%r133|%p73, %r132, 4, 31, -1;
	mov.b32 	%f116, %r133;
	setp.lt.f32 	%p74, %f115, %f116;
	selp.f32 	%f117, %f115, %f116, %p74;
	mov.b32 	%r134, %f117;
	shfl.sync.down.b32	%r135|%p75, %r134, 2, 31, -1;
	mov.b32 	%f118, %r135;
	setp.lt.f32 	%p76, %f117, %f118;
	selp.f32 	%f119, %f117, %f118, %p76;
	mov.b32 	%r136, %f119;
	shfl.sync.down.b32	%r137|%p77, %r136, 1, 31, -1;
	mov.b32 	%f120, %r137;
	setp.lt.f32 	%p78, %f119, %f120;
	selp.f32 	%f68, %f119, %f120, %p78;
	setp.ne.s32 	%p79, %r99, 0;
	shr.u32 	%r138, %r1, 3;
	mov.u32 	%r139, _ZZ6reduceIf3MinLi512ELi32EEvPT_S2_iT0_S1_S2_PiE5sdata;
	add.s32 	%r100, %r139, %r138;
	@%p79 bra 	$L__BB2_73;
	st.shared.f32 	[%r100], %f68;
$L__BB2_73:
	bar.sync 	0;
	setp.gt.u32 	%p80, %r1, 15;
	shl.b32 	%r140, %r1, 2;
	add.s32 	%r101, %r139, %r140;
	mov.f32 	%f182, %f185;
	@%p80 bra 	$L__BB2_75;
	ld.shared.f32 	%f182, [%r101];
$L__BB2_75:
	setp.gt.u32 	%p82, %r1, 31;
	mov.pred 	%p119, 0;
	@%p82 bra 	$L__BB2_78;
	mov.b32 	%r142, %f182;
	shfl.sync.down.b32	%r143|%p84, %r142, 8, 31, -1;
	mov.b32 	%f121, %r143;
	setp.lt.f32 	%p85, %f182, %f121;
	selp.f32 	%f122, %f182, %f121, %p85;
	mov.b32 	%r144, %f122;
	shfl.sync.down.b32	%r145|%p86, %r144, 4, 31, -1;
	mov.b32 	%f123, %r145;
	setp.lt.f32 	%p87, %f122, %f123;
	selp.f32 	%f124, %f122, %f123, %p87;
	mov.b32 	%r146, %f124;
	shfl.sync.down.b32	%r147|%p88, %r146, 2, 31, -1;
	mov.b32 	%f125, %r147;
	setp.lt.f32 	%p89, %f124, %f125;
	selp.f32 	%f126, %f124, %f125, %p89;
	mov.b32 	%r148, %f126;
	shfl.sync.down.b32	%r149|%p90, %r148, 1, 31, -1;
	mov.b32 	%f127, %r149;
	setp.lt.f32 	%p91, %f126, %f127;
	selp.f32 	%f71, %f126, %f127, %p91;
	setp.ne.s32 	%p92, %r1, 0;
	@%p92 bra 	$L__BB2_78;
	mul.wide.u32 	%rd65, %r6, 4;
	add.s64 	%rd66, %rd2, %rd65;
	st.global.f32 	[%rd66], %f71;
	membar.gl;
	cvta.to.global.u64 	%rd67, %rd4;
	atom.global.add.u32 	%r150, [%rd67], 1;
	add.s32 	%r151, %r2, -1;
	setp.eq.s32 	%p94, %r150, %r151;
	selp.u16 	%rs1, 1, 0, %p94;
	st.shared.u8 	[_ZZ6reduceIf3MinLi512ELi32EEvPT_S2_iT0_S1_S2_PiE18is_last_block_done], %rs1;
	mov.pred 	%p119, -1;
$L__BB2_78:
	bar.sync 	0;
	ld.shared.u8 	%rs2, [_ZZ6reduceIf3MinLi512ELi32EEvPT_S2_iT0_S1_S2_PiE18is_last_block_done];
	setp.eq.s16 	%p95, %rs2, 0;
	@%p95 bra 	$L__BB2_89;
	setp.ge.u32 	%p96, %r1, %r2;
	mov.f32 	%f183, %f185;
	@%p96 bra 	$L__BB2_81;
	mul.wide.u32 	%rd68, %r1, 4;
	add.s64 	%rd69, %rd2, %rd68;
	ld.global.f32 	%f183, [%rd69];
$L__BB2_81:
	setp.ne.s32 	%p97, %r99, 0;
	mov.b32 	%r152, %f183;
	shfl.sync.down.b32	%r153|%p98, %r152, 16, 31, -1;
	mov.b32 	%f128, %r153;
	setp.lt.f32 	%p99, %f183, %f128;
	selp.f32 	%f129, %f183, %f128, %p99;
	mov.b32 	%r154, %f129;
	shfl.sync.down.b32	%r155|%p100, %r154, 8, 31, -1;
	mov.b32 	%f130, %r155;
	setp.lt.f32 	%p101, %f129, %f130;
	selp.f32 	%f131, %f129, %f130, %p101;
	mov.b32 	%r156, %f131;
	shfl.sync.down.b32	%r157|%p102, %r156, 4, 31, -1;
	mov.b32 	%f132, %r157;
	setp.lt.f32 	%p103, %f131, %f132;
	selp.f32 	%f133, %f131, %f132, %p103;
	mov.b32 	%r158, %f133;
	shfl.sync.down.b32	%r159|%p104, %r158, 2, 31, -1;
	mov.b32 	%f134, %r159;
	setp.lt.f32 	%p105, %f133, %f134;
	selp.f32 	%f135, %f133, %f134, %p105;
	mov.b32 	%r160, %f135;
	shfl.sync.down.b32	%r161|%p106, %r160, 1, 31, -1;
	mov.b32 	%f136, %r161;
	setp.lt.f32 	%p107, %f135, %f136;
	selp.f32 	%f74, %f135, %f136, %p107;
	@%p97 bra 	$L__BB2_83;
	st.shared.f32 	[%r100], %f74;
$L__BB2_83:
	setp.gt.u32 	%p108, %r1, 15;
	bar.sync 	0;
	@%p108 bra 	$L__BB2_85;
	ld.shared.f32 	%f185, [%r101];
$L__BB2_85:
	setp.gt.u32 	%p109, %r1, 31;
	@%p109 bra 	$L__BB2_87;
	mov.b32 	%r162, %f185;
	shfl.sync.down.b32	%r163|%p110, %r162, 8, 31, -1;
	mov.b32 	%f137, %r163;
	setp.lt.f32 	%p111, %f185, %f137;
	selp.f32 	%f138, %f185, %f137, %p111;
	mov.b32 	%r164, %f138;
	shfl.sync.down.b32	%r165|%p112, %r164, 4, 31, -1;
	mov.b32 	%f139, %r165;
	setp.lt.f32 	%p113, %f138, %f139;
	selp.f32 	%f140, %f138, %f139, %p113;
	mov.b32 	%r166, %f140;
	shfl.sync.down.b32	%r167|%p114, %r166, 2, 31, -1;
	mov.b32 	%f141, %r167;
	setp.lt.f32 	%p115, %f140, %f141;
	selp.f32 	%f142, %f140, %f141, %p115;
	mov.b32 	%r168, %f142;
	shfl.sync.down.b32	%r169|%p116, %r168, 1, 31, -1;
	mov.b32 	%f143, %r169;
	setp.lt.f32 	%p117, %f142, %f143;
	selp.f32 	%f185, %f142, %f143, %p117;
$L__BB2_87:
	not.pred 	%p118, %p119;
	@%p118 bra 	$L__BB2_89;
	cvta.to.global.u64 	%rd70, %rd3;
	st.global.f32 	[%rd70], %f185;
$L__BB2_89:
	ret;

}


// ===== COMPILED SASS (sm_100) =====

	.target	sm_100

	.elftype	@"ET_EXEC"


//--------------------- .note.nv.tkinfo           --------------------------
	.section	.note.nv.tkinfo,"",@"SHT_NOTE"
	.sectionflags	@"SHF_NOTE_NV_TKINFO"
	.tkinfo
        /*0018*/ 	.word	0x00000002
        /*0030*/ 	.string	""
        /*0030*/ 	.string	"ptxas"
        /*0030*/ 	.string	"Cuda compilation tools, release 13.0, V13.0.88"
        /*0030*/ 	.string	"Build cuda_13.0.r13.0/compiler.36424714_0"
        /*0030*/ 	.string	"-arch sm_100 -m 64 "



//--------------------- .note.nv.cuinfo           --------------------------
	.section	.note.nv.cuinfo,"",@"SHT_NOTE"
	.sectionflags	@"SHF_NOTE_NV_CUINFO"
        /*0018*/ 	.short	0x0002
        /*001a*/ 	.short	0x0064
        /*001c*/ 	.short	0x0082
	.zero		2


//--------------------- .nv.info                  --------------------------
	.section	.nv.info,"",@"SHT_CUDA_INFO"
	.align	4


	//----- nvinfo : EIATTR_REGCOUNT
	.align		4
        /*0000*/ 	.byte	0x04, 0x2f
        /*0002*/ 	.short	(.L_1 - .L_0)
	.align		4
.L_0:
        /*0004*/ 	.word	index@(_Z13reduce_kernelIf3SumLi512ELi32EEvPT_S2_iT0_S1_S2_Pi)
        /*0008*/ 	.word	0x0000001f


	//----- nvinfo : EIATTR_FRAME_SIZE
	.align		4
.L_1:
        /*000c*/ 	.byte	0x04, 0x11
        /*000e*/ 	.short	(.L_3 - .L_2)
	.align		4
.L_2:
        /*0010*/ 	.word	index@(_Z13reduce_kernelIf3SumLi512ELi32EEvPT_S2_iT0_S1_S2_Pi)
        /*0014*/ 	.word	0x00000000


	//----- nvinfo : EIATTR_REGCOUNT
	.align		4
.L_3:
        /*0018*/ 	.byte	0x04, 0x2f
        /*001a*/ 	.short	(.L_5 - .L_4)
	.align		4
.L_4:
        /*001c*/ 	.word	index@(_Z13reduce_kernelIf3MaxLi512ELi32EEvPT_S2_iT0_S1_S2_Pi)
        /*0020*/ 	.word	0x0000001f


	//----- nvinfo : EIATTR_FRAME_SIZE
	.align		4
.L_5:
        /*0024*/ 	.byte	0x04, 0x11
        /*0026*/ 	.short	(.L_7 - .L_6)
	.align		4
.L_6:
        /*0028*/ 	.word	index@(_Z13reduce_kernelIf3MaxLi512ELi32EEvPT_S2_iT0_S1_S2_Pi)
        /*002c*/ 	.word	0x00000000


	//----- nvinfo : EIATTR_REGCOUNT
	.align		4
.L_7:
        /*0030*/ 	.byte	0x04, 0x2f
        /*0032*/ 	.short	(.L_9 - .L_8)
	.align		4
.L_8:
        /*0034*/ 	.word	index@(_Z13reduce_kernelIf3MinLi512ELi32EEvPT_S2_iT0_S1_S2_Pi)
        /*0038*/ 	.word	0x0000001f


	//----- nvinfo : EIATTR_FRAME_SIZE
	.align		4
.L_9:
        /*003c*/ 	.byte	0x04, 0x11
        /*003e*/ 	.short	(.L_11 - .L_10)
	.align		4
.L_10:
        /*0040*/ 	.word	index@(_Z13reduce_kernelIf3MinLi512ELi32EEvPT_S2_iT0_S1_S2_Pi)
        /*0044*/ 	.word	0x00000000


	//----- nvinfo : EIATTR_MIN_STACK_SIZE
	.align		4
.L_11:
        /*0048*/ 	.byte	0x04, 0x12
        /*004a*/ 	.short	(.L_13 - .L_12)
	.align		4
.L_12:
        /*004c*/ 	.word	index@(_Z13reduce_kernelIf3MinLi512ELi32EEvPT_S2_iT0_S1_S2_Pi)
        /*0050*/ 	.word	0x00000000


	//----- nvinfo : EIATTR_MIN_STACK_SIZE
	.align		4
.L_13:
        /*0054*/ 	.byte	0x04, 0x12
        /*0056*/ 	.short	(.L_15 - .L_14)
	.align		4
.L_14:
        /*0058*/ 	.word	index@(_Z13reduce_kernelIf3MaxLi512ELi32EEvPT_S2_iT0_S1_S2_Pi)
        /*005c*/ 	.word	0x00000000


	//----- nvinfo : EIATTR_MIN_STACK_SIZE
	.align		4
.L_15:
        /*0060*/ 	.byte	0x04, 0x12
        /*0062*/ 	.short	(.L_17 - .L_16)
	.align		4
.L_16:
        /*0064*/ 	.word	index@(_Z13reduce_kernelIf3SumLi512ELi32EEvPT_S2_iT0_S1_S2_Pi)
        /*0068*/ 	.word	0x00000000
.L_17:


//--------------------- .nv.compat                --------------------------
	.section	.nv.compat,"",@"SHT_CUDA_COMPAT_INFO"
	.align	4
        /*0000*/ 	.byte	0x02, 0x09, 0x00, 0x00, 0x02, 0x02, 0x01, 0x00, 0x02, 0x05, 0x05, 0x00, 0x03, 0x07, 0x01, 0x01
        /*0010*/ 	.byte	0x02, 0x03, 0x00, 0x00, 0x02, 0x06, 0x01, 0x00, 0x04, 0x0b, 0x08, 0x00, 0x09, 0x00, 0x00, 0x00
        /*0020*/ 	.byte	0x00, 0x00, 0x00, 0x00


//--------------------- .nv.info._Z13reduce_kernelIf3MinLi512ELi32EEvPT_S2_iT0_S1_S2_Pi --------------------------
	.section	.nv.info._Z13reduce_kernelIf3MinLi512ELi32EEvPT_S2_iT0_S1_S2_Pi,"",@"SHT_CUDA_INFO"
	.sectionflags	@""
	.align	4


	//----- nvinfo : EIATTR_CUDA_API_VERSION
	.align		4
        /*0000*/ 	.byte	0x04, 0x37
        /*0002*/ 	.short	(.L_19 - .L_18)
.L_18:
        /*0004*/ 	.word	0x00000082


	//----- nvinfo : EIATTR_KPARAM_INFO
	.align		4
.L_19:
        /*0008*/ 	.byte	0x04, 0x17
        /*000a*/ 	.short	(.L_21 - .L_20)
.L_20:
        /*000c*/ 	.word	0x00000000
        /*0010*/ 	.short	0x0006
        /*0012*/ 	.short	0x0028
        /*0014*/ 	.byte	0x00, 0xf5, 0x21, 0x00


	//----- nvinfo : EIATTR_KPARAM_INFO
	.align		4
.L_21:
        /*0018*/ 	.byte	0x04, 0x17
        /*001a*/ 	.short	(.L_23 - .L_22)
.L_22:
        /*001c*/ 	.word	0x00000000
        /*0020*/ 	.short	0x0005
        /*0022*/ 	.short	0x0020
        /*0024*/ 	.byte	0x00, 0xf5, 0x21, 0x00


	//----- nvinfo : EIATTR_KPARAM_INFO
	.align		4
.L_23:
        /*0028*/ 	.byte	0x04, 0x17
        /*002a*/ 	.short	(.L_25 - .L_24)
.L_24:
        /*002c*/ 	.word	0x00000000
        /*0030*/ 	.short	0x0004
        /*0032*/ 	.short	0x0018
        /*0034*/ 	.byte	0x00, 0xf0, 0x11, 0x00


	//----- nvinfo : EIATTR_KPARAM_INFO
	.align		4
.L_25:
        /*0038*/ 	.byte	0x04, 0x17
        /*003a*/ 	.short	(.L_27 - .L_26)
.L_26:
        /*003c*/ 	.word	0x00000000
        /*0040*/ 	.short	0x0003
        /*0042*/ 	.short	0x0014
        /*0044*/ 	.byte	0x00, 0xf0, 0x05, 0x00


	//----- nvinfo : EIATTR_KPARAM_INFO
	.align		4
.L_27:
        /*0048*/ 	.byte	0x04, 0x17
        /*004a*/ 	.short	(.L_29 - .L_28)
.L_28:
        /*004c*/ 	.word	0x00000000
        /*0050*/ 	.short	0x0002
        /*0052*/ 	.short	0x0010
        /*0054*/ 	.byte	0x00, 0xf0, 0x11, 0x00


	//----- nvinfo : EIATTR_KPARAM_INFO
	.align		4
.L_29:
        /*0058*/ 	.byte	0x04, 0x17
        /*005a*/ 	.short	(.L_31 - .L_30)
.L_30:
        /*005c*/ 	.word	0x00000000
        /*0060*/ 	.short	0x0001
        /*0062*/ 	.short	0x0008
        /*0064*/ 	.byte	0x00, 0xf5, 0x21, 0x00


	//----- nvinfo : EIATTR_KPARAM_INFO
	.align		4
.L_31:
        /*0068*/ 	.byte	0x04, 0x17
        /*006a*/ 	.short	(.L_33 - .L_32)
.L_32:
        /*006c*/ 	.word	0x00000000
        /*0070*/ 	.short	0x0000
        /*0072*/ 	.short	0x0000
        /*0074*/ 	.byte	0x00, 0xf5, 0x21, 0x00


	//----- nvinfo : EIATTR_SPARSE_MMA_MASK
	.align		4
.L_33:
        /*0078*/ 	.byte	0x03, 0x50
        /*007a*/ 	.short	0x0000


	//----- nvinfo : EIATTR_MAXREG_COUNT
	.align		4
        /*007c*/ 	.byte	0x03, 0x1b
        /*007e*/ 	.short	0x00ff


	//----- nvinfo : EIATTR_NUM_BARRIERS
	.align		4
        /*0080*/ 	.byte	0x02, 0x4c
        /*0082*/ 	.byte	0x01
	.zero		1


	//----- nvinfo : EIATTR_MERCURY_ISA_VERSION
	.align		4
        /*0084*/ 	.byte	0x03, 0x5f
        /*0086*/ 	.short	0x0101


	//----- nvinfo : EIATTR_COOP_GROUP_MASK_REGIDS
	.align		4
        /*0088*/ 	.byte	0x04, 0x29
        /*008a*/ 	.short	(.L_35 - .L_34)


	//   ....[0]....
.L_34:
        /*008c*/ 	.word	0xffffffff


	//   ....[1]....
        /*0090*/ 	.word	0xffffffff


	//   ....[2]....
        /*0094*/ 	.word	0xffffffff


	//   ....[3]....
        /*0098*/ 	.word	0xffffffff


	//   ....[4]....
        /*009c*/ 	.word	0xffffffff


	//   ....[5]....
        /*00a0*/ 	.word	0xffffffff


	//   ....[6]....
        /*00a4*/ 	.word	0xffffffff


	//   ....[7]....
        /*00a8*/ 	.word	0xffffffff


	//   ....[8]....
        /*00ac*/ 	.word	0xffffffff


	//   ....[9]....
        /*00b0*/ 	.word	0xffffffff


	//   ....[10]....
        /*00b4*/ 	.word	0xffffffff


	//   ....[11]....
        /*00b8*/ 	.word	0xffffffff


	//   ....[12]....
        /*00bc*/ 	.word	0xffffffff


	//   ....[13]....
        /*00c0*/ 	.word	0xffffffff


	//   ....[14]....
        /*00c4*/ 	.word	0xffffffff


	//   ....[15]....
        /*00c8*/ 	.word	0xffffffff


	//   ....[16]....
        /*00cc*/ 	.word	0xffffffff


	//   ....[17]....
        /*00d0*/ 	.word	0xffffffff


	//   ....[18]....
        /*00d4*/ 	.word	0x0500000b


	//   ....[19]....
        /*00d8*/ 	.word	0x0500000b


	//   ....[20]....
        /*00dc*/ 	.word	0x0500000b


	//   ....[21]....
        /*00e0*/ 	.word	0x0500000b


	//   ....[22]....
        /*00e4*/ 	.word	0x0500000b


	//   ....[23]....
        /*00e8*/ 	.word	0x0500000b


	//   ....[24]....
        /*00ec*/ 	.word	0x0500000b


	//   ....[25]....
        /*00f0*/ 	.word	0x0500000b


	//----- nvinfo : EIATTR_COOP_GROUP_INSTR_OFFSETS
	.align		4
.L_35:
        /*00f4*/ 	.byte	0x04, 0x28
        /*00f6*/ 	.short	(.L_37 - .L_36)


	//   ....[0]....
.L_36:
        /*00f8*/ 	.word	0x00001490


	//   ....[1]....
        /*00fc*/ 	.word	0x00001500


	//   ....[2]....
        /*0100*/ 	.word	0x00001530


	//   ....[3]....
        /*0104*/ 	.word	0x00001570


	//   ....[4]....
        /*0108*/ 	.word	0x000015d0


	//   ....[5]....
        /*010c*/ 	.word	0x000016a0


	//   ....[6]....
        /*0110*/ 	.word	0x000016d0


	//   ....[7]....
        /*0114*/ 	.word	0x00001700


	//   ....[8]....
        /*0118*/ 	.word	0x00001730


	//   ....[9]....
        /*011c*/ 	.word	0x00001960


	//   ....[10]....
        /*0120*/ 	.word	0x000019b0


	//   ....[11]....
        /*0124*/ 	.word	0x000019e0


	//   ....[12]....
        /*0128*/ 	.word	0x00001a10


	//   ....[13]....
        /*012c*/ 	.word	0x00001a40


	//   ....[14]....
        /*0130*/ 	.word	0x00001ad0


	//   ....[15]....
        /*0134*/ 	.word	0x00001b00


	//   ....[16]....
        /*0138*/ 	.word	0x00001b30


	//   ....[17]....
        /*013c*/ 	.word	0x00001b60


	//   ....[18]....
        /*0140*/ 	.word	0x00001c20


	//   ....[19]....
        /*0144*/ 	.word	0x00001ca0


	//   ....[20]....
        /*0148*/ 	.word	0x00001d20


	//   ....[21]....
        /*014c*/ 	.word	0x00001da0


	//   ....[22]....
        /*0150*/ 	.word	0x00001e20


	//   ....[23]....
        /*0154*/ 	.word	0x00001ea0


	//   ....[24]....
        /*0158*/ 	.word	0x00001f20


	//   ....[25]....
        /*015c*/ 	.word	0x00001fa0


	//----- nvinfo : EIATTR_VRC_CTA_INIT_COUNT
	.align		4
.L_37:
        /*0160*/ 	.byte	0x02, 0x4a
	.zero		1
	.zero		1


	//----- nvinfo : EIATTR_EXIT_INSTR_OFFSETS
	.align		4
        /*0164*/ 	.byte	0x04, 0x1c
        /*0166*/ 	.short	(.L_39 - .L_38)


	//   ....[0]....
.L_38:
        /*0168*/ 	.word	0x000018d0


	//   ....[1]....
        /*016c*/ 	.word	0x00001ba0


	//   ....[2]....
        /*0170*/ 	.word	0x00001bd0


	//----- nvinfo : EIATTR_CRS_STACK_SIZE
	.align		4
.L_39:
        /*0174*/ 	.byte	0x04, 0x1e
        /*0176*/ 	.short	(.L_41 - .L_40)
.L_40:
        /*0178*/ 	.word	0x00000000


	//----- nvinfo : EIATTR_CBANK_PARAM_SIZE
	.align		4
.L_41:
        /*017c*/ 	.byte	0x03, 0x19
        /*017e*/ 	.short	0x0030


	//----- nvinfo : EIATTR_PARAM_CBANK
	.align		4
        /*0180*/ 	.byte	0x04, 0x0a
        /*0182*/ 	.short	(.L_43 - .L_42)
	.align		4
.L_42:
        /*0184*/ 	.word	index@(.nv.constant0._Z13reduce_kernelIf3MinLi512ELi32EEvPT_S2_iT0_S1_S2_Pi)
        /*0188*/ 	.short	0x0380
        /*018a*/ 	.short	0x0030


	//----- nvinfo : EIATTR_SW_WAR
	.align		4
.L_43:
        /*018c*/ 	.byte	0x04, 0x36
        /*018e*/ 	.short	(.L_45 - .L_44)
.L_44:
        /*0190*/ 	.word	0x00000008
.L_45:


//--------------------- .nv.info._Z13reduce_kernelIf3MaxLi512ELi32EEvPT_S2_iT0_S1_S2_Pi --------------------------
	.section	.nv.info._Z13reduce_kernelIf3MaxLi512ELi32EEvPT_S2_iT0_S1_S2_Pi,"",@"SHT_CUDA_INFO"
	.sectionflags	@""
	.align	4


	//----- nvinfo : EIATTR_CUDA_API_VERSION
	.align		4
        /*0000*/ 	.byte	0x04, 0x37
        /*0002*/ 	.short	(.L_47 - .L_46)
.L_46:
        /*0004*/ 	.word	0x00000082


	//----- nvinfo : EIATTR_KPARAM_INFO
	.align		4
.L_47:
        /*0008*/ 	.byte	0x04, 0x17
        /*000a*/ 	.short	(.L_49 - .L_48)
.L_48:
        /*000c*/ 	.word	0x00000000
        /*0010*/ 	.short	0x0006
        /*0012*/ 	.short	0x0028
        /*0014*/ 	.byte	0x00, 0xf5, 0x21, 0x00


	//----- nvinfo : EIATTR_KPARAM_INFO
	.align		4
.L_49:
        /*0018*/ 	.byte	0x04, 0x17
        /*001a*/ 	.short	(.L_51 - .L_50)
.L_50:
        /*001c*/ 	.word	0x00000000
        /*0020*/ 	.short	0x0005
        /*0022*/ 	.short	0x0020
        /*0024*/ 	.byte	0x00, 0xf5, 0x21, 0x00


	//----- nvinfo : EIATTR_KPARAM_INFO
	.align		4
.L_51:
        /*0028*/ 	.byte	0x04, 0x17
        /*002a*/ 	.short	(.L_53 - .L_52)
.L_52:
        /*002c*/ 	.word	0x00000000
        /*0030*/ 	.short	0x0004
        /*0032*/ 	.short	0x0018
        /*0034*/ 	.byte	0x00, 0xf0, 0x11, 0x00


	//----- nvinfo : EIATTR_KPARAM_INFO
	.align		4
.L_53:
        /*0038*/ 	.byte	0x04, 0x17
        /*003a*/ 	.short	(.L_55 - .L_54)
.L_54:
        /*003c*/ 	.word	0x00000000
        /*0040*/ 	.short	0x0003
        /*0042*/ 	.short	0x0014
        /*0044*/ 	.byte	0x00, 0xf0, 0x05, 0x00


	//----- nvinfo : EIATTR_KPARAM_INFO
	.align		4
.L_55:
        /*0048*/ 	.byte	0x04, 0x17
        /*004a*/ 	.short	(.L_57 - .L_56)
.L_56:
        /*004c*/ 	.word	0x00000000
        /*0050*/ 	.short	0x0002
        /*0052*/ 	.short	0x0010
        /*0054*/ 	.byte	0x00, 0xf0, 0x11, 0x00


	//----- nvinfo : EIATTR_KPARAM_INFO
	.align		4
.L_57:
        /*0058*/ 	.byte	0x04, 0x17
        /*005a*/ 	.short	(.L_59 - .L_58)
.L_58:
        /*005c*/ 	.word	0x00000000
        /*0060*/ 	.short	0x0001
        /*0062*/ 	.short	0x0008
        /*0064*/ 	.byte	0x00, 0xf5, 0x21, 0x00


	//----- nvinfo : EIATTR_KPARAM_INFO
	.align		4
.L_59:
        /*0068*/ 	.byte	0x04, 0x17
        /*006a*/ 	.short	(.L_61 - .L_60)
.L_60:
        /*006c*/ 	.word	0x00000000
        /*0070*/ 	.short	0x0000
        /*0072*/ 	.short	0x0000
        /*0074*/ 	.byte	0x00, 0xf5, 0x21, 0x00


	//----- nvinfo : EIATTR_SPARSE_MMA_MASK
	.align		4
.L_61:
        /*0078*/ 	.byte	0x03, 0x50
        /*007a*/ 	.short	0x0000


	//----- nvinfo : EIATTR_MAXREG_COUNT
	.align		4
        /*007c*/ 	.byte	0x03, 0x1b
        /*007e*/ 	.short	0x00ff


	//----- nvinfo : EIATTR_NUM_BARRIERS
	.align		4
        /*0080*/ 	.byte	0x02, 0x4c
        /*0082*/ 	.byte	0x01
	.zero		1


	//----- nvinfo : EIATTR_MERCURY_ISA_VERSION
	.align		4
        /*0084*/ 	.byte	0x03, 0x5f
        /*0086*/ 	.short	0x0101


	//----- nvinfo : EIATTR_COOP_GROUP_MASK_REGIDS
	.align		4
        /*0088*/ 	.byte	0x04, 0x29
        /*008a*/ 	.short	(.L_63 - .L_62)


	//   ....[0]....
.L_62:
        /*008c*/ 	.word	0xffffffff


	//   ....[1]....
        /*0090*/ 	.word	0xffffffff


	//   ....[2]....
        /*0094*/ 	.word	0xffffffff


	//   ....[3]....
        /*0098*/ 	.word	0xffffffff


	//   ....[4]....
        /*009c*/ 	.word	0xffffffff


	//   ....[5]....
        /*00a0*/ 	.word	0xffffffff


	//   ....[6]....
        /*00a4*/ 	.word	0xffffffff


	//   ....[7]....
        /*00a8*/ 	.word	0xffffffff


	//   ....[8]....
        /*00ac*/ 	.word	0xffffffff


	//   ....[9]....
        /*00b0*/ 	.word	0xffffffff


	//   ....[10]....
        /*00b4*/ 	.word	0xffffffff


	//   ....[11]....
        /*00b8*/ 	.word	0xffffffff


	//   ....[12]....
        /*00bc*/ 	.word	0xffffffff


	//   ....[13]....
        /*00c0*/ 	.word	0xffffffff


	//   ....[14]....
        /*00c4*/ 	.word	0xffffffff


	//   ....[15]....
        /*00c8*/ 	.word	0xffffffff


	//   ....[16]....
        /*00cc*/ 	.word	0xffffffff


	//   ....[17]....
        /*00d0*/ 	.word	0xffffffff


	//   ....[18]....
        /*00d4*/ 	.word	0x0500000b


	//   ....[19]....
        /*00d8*/ 	.word	0x0500000b


	//   ....[20]....
        /*00dc*/ 	.word	0x0500000b


	//   ....[21]....
        /*00e0*/ 	.word	0x0500000b


	//   ....[22]....
        /*00e4*/ 	.word	0x0500000b


	//   ....[23]....
        /*00e8*/ 	.word	0x0500000b


	//   ....[24]....
        /*00ec*/ 	.word	0x0500000b


	//   ....[25]....
        /*00f0*/ 	.word	0x0500000b


	//----- nvinfo : EIATTR_COOP_GROUP_INSTR_OFFSETS
	.align		4
.L_63:
        /*00f4*/ 	.byte	0x04, 0x28
        /*00f6*/ 	.short	(.L_65 - .L_64)


	//   ....[0]....
.L_64:
        /*00f8*/ 	.word	0x00001490


	//   ....[1]....
        /*00fc*/ 	.word	0x00001500


	//   ....[2]....
        /*0100*/ 	.word	0x00001530


	//   ....[3]....
        /*0104*/ 	.word	0x00001570


	//   ....[4]....
        /*0108*/ 	.word	0x000015d0


	//   ....[5]....
        /*010c*/ 	.word	0x000016a0


	//   ....[6]....
        /*0110*/ 	.word	0x000016d0


	//   ....[7]....
        /*0114*/ 	.word	0x00001700


	//   ....[8]....
        /*0118*/ 	.word	0x00001730


	//   ....[9]....
        /*011c*/ 	.word	0x00001960


	//   ....[10]....
        /*0120*/ 	.word	0x000019b0


	//   ....[11]....
        /*0124*/ 	.word	0x000019e0


	//   ....[12]....
        /*0128*/ 	.word	0x00001a10


	//   ....[13]....
        /*012c*/ 	.word	0x00001a40


	//   ....[14]....
        /*0130*/ 	.word	0x00001ad0


	//   ....[15]....
        /*0134*/ 	.word	0x00001b00


	//   ....[16]....
        /*0138*/ 	.word	0x00001b30


	//   ....[17]....
        /*013c*/ 	.word	0x00001b60


	//   ....[18]....
        /*0140*/ 	.word	0x00001c20


	//   ....[19]....
        /*0144*/ 	.word	0x00001ca0


	//   ....[20]....
        /*0148*/ 	.word	0x00001d20


	//   ....[21]....
        /*014c*/ 	.word	0x00001da0


	//   ....[22]....
        /*0150*/ 	.word	0x00001e20


	//   ....[23]....
        /*0154*/ 	.word	0x00001ea0


	//   ....[24]....
        /*0158*/ 	.word	0x00001f20


	//   ....[25]....
        /*015c*/ 	.word	0x00001fa0


	//----- nvinfo : EIATTR_VRC_CTA_INIT_COUNT
	.align		4
.L_65:
        /*0160*/ 	.byte	0x02, 0x4a
	.zero		1
	.zero		1


	//----- nvinfo : EIATTR_EXIT_INSTR_OFFSETS
	.align		4
        /*0164*/ 	.byte	0x04, 0x1c
        /*0166*/ 	.short	(.L_67 - .L_66)


	//   ....[0]....
.L_66:
        /*0168*/ 	.word	0x000018d0


	//   ....[1]....
        /*016c*/ 	.word	0x00001ba0


	//   ....[2]....
        /*0170*/ 	.word	0x00001bd0


	//----- nvinfo : EIATTR_CRS_STACK_SIZE
	.align		4
.L_67:
        /*0174*/ 	.byte	0x04, 0x1e
        /*0176*/ 	.short	(.L_69 - .L_68)
.L_68:
        /*0178*/ 	.word	0x00000000


	//----- nvinfo : EIATTR_CBANK_PARAM_SIZE
	.align		4
.L_69:
        /*017c*/ 	.byte	0x03, 0x19
        /*017e*/ 	.short	0x0030


	//----- nvinfo : EIATTR_PARAM_CBANK
	.align		4
        /*0180*/ 	.byte	0x04, 0x0a
        /*0182*/ 	.short	(.L_71 - .L_70)
	.align		4
.L_70:
        /*0184*/ 	.word	index@(.nv.constant0._Z13reduce_kernelIf3MaxLi512ELi32EEvPT_S2_iT0_S1_S2_Pi)
        /*0188*/ 	.short	0x0380
        /*018a*/ 	.short	0x0030


	//----- nvinfo : EIATTR_SW_WAR
	.align		4
.L_71:
        /*018c*/ 	.byte	0x04, 0x36
        /*018e*/ 	.short	(.L_73 - .L_72)
.L_72:
        /*0190*/ 	.word	0x00000008
.L_73:


//--------------------- .nv.info._Z13reduce_kernelIf3SumLi512ELi32EEvPT_S2_iT0_S1_S2_Pi --------------------------
	.section	.nv.info._Z13reduce_kernelIf3SumLi512ELi32EEvPT_S2_iT0_S1_S2_Pi,"",@"SHT_CUDA_INFO"
	.sectionflags	@""
	.align	4


	//----- nvinfo : EIATTR_CUDA_API_VERSION
	.align		4
        /*0000*/ 	.byte	0x04, 0x37
        /*0002*/ 	.short	(.L_75 - .L_74)
.L_74:
        /*0004*/ 	.word	0x00000082


	//----- nvinfo : EIATTR_KPARAM_INFO
	.align		4
.L_75:
        /*0008*/ 	.byte	0x04, 0x17
        /*000a*/ 	.short	(.L_77 - .L_76)
.L_76:
        /*000c*/ 	.word	0x00000000
        /*0010*/ 	.short	0x0006
        /*0012*/ 	.short	0x0028
        /*0014*/ 	.byte	0x00, 0xf5, 0x21, 0x00


	//----- nvinfo : EIATTR_KPARAM_INFO
	.align		4
.L_77:
        /*0018*/ 	.byte	0x04, 0x17
        /*001a*/ 	.short	(.L_79 - .L_78)
.L_78:
        /*001c*/ 	.word	0x00000000
        /*0020*/ 	.short	0x0005
        /*0022*/ 	.short	0x0020
        /*0024*/ 	.byte	0x00, 0xf5, 0x21, 0x00


	//----- nvinfo : EIATTR_KPARAM_INFO
	.align		4
.L_79:
        /*0028*/ 	.byte	0x04, 0x17
        /*002a*/ 	.short	(.L_81 - .L_80)
.L_80:
        /*002c*/ 	.word	0x00000000
        /*0030*/ 	.short	0x0004
        /*0032*/ 	.short	0x0018
        /*0034*/ 	.byte	0x00, 0xf0, 0x11, 0x00


	//----- nvinfo : EIATTR_KPARAM_INFO
	.align		4
.L_81:
        /*0038*/ 	.byte	0x04, 0x17
        /*003a*/ 	.short	(.L_83 - .L_82)
.L_82:
        /*003c*/ 	.word	0x00000000
        /*0040*/ 	.short	0x0003
        /*0042*/ 	.short	0x0014
        /*0044*/ 	.byte	0x00, 0xf0, 0x05, 0x00


	//----- nvinfo : EIATTR_KPARAM_INFO
	.align		4
.L_83:
        /*0048*/ 	.byte	0x04, 0x17
        /*004a*/ 	.short	(.L_85 - .L_84)
.L_84:
        /*004c*/ 	.word	0x00000000
        /*0050*/ 	.short	0x0002
        /*0052*/ 	.short	0x0010
        /*0054*/ 	.byte	0x00, 0xf0, 0x11, 0x00


	//----- nvinfo : EIATTR_KPARAM_INFO
	.align		4
.L_85:
        /*0058*/ 	.byte	0x04, 0x17
        /*005a*/ 	.short	(.L_87 - .L_86)
.L_86:
        /*005c*/ 	.word	0x00000000
        /*0060*/ 	.short	0x0001
        /*0062*/ 	.short	0x0008
        /*0064*/ 	.byte	0x00, 0xf5, 0x21, 0x00


	//----- nvinfo : EIATTR_KPARAM_INFO
	.align		4
.L_87:
        /*0068*/ 	.byte	0x04, 0x17
        /*006a*/ 	.short	(.L_89 - .L_88)
.L_88:
        /*006c*/ 	.word	0x00000000
        /*0070*/ 	.short	0x0000
        /*0072*/ 	.short	0x0000
        /*0074*/ 	.byte	0x00, 0xf5, 0x21, 0x00


	//----- nvinfo : EIATTR_SPARSE_MMA_MASK
	.align		4
.L_89:
        /*0078*/ 	.byte	0x03, 0x50
        /*007a*/ 	.short	0x0000


	//----- nvinfo : EIATTR_MAXREG_COUNT
	.align		4
        /*007c*/ 	.byte	0x03, 0x1b
        /*007e*/ 	.short	0x00ff


	//----- nvinfo : EIATTR_NUM_BARRIERS
	.align		4
        /*0080*/ 	.byte	0x02, 0x4c
        /*0082*/ 	.byte	0x01
	.zero		1


	//----- nvinfo : EIATTR_MERCURY_ISA_VERSION
	.align		4
        /*0084*/ 	.byte	0x03, 0x5f
        /*0086*/ 	.short	0x0101


	//----- nvinfo : EIATTR_COOP_GROUP_MASK_REGIDS
	.align		4
        /*0088*/ 	.byte	0x04, 0x29
        /*008a*/ 	.short	(.L_91 - .L_90)


	//   ....[0]....
.L_90:
        /*008c*/ 	.word	0xffffffff


	//   ....[1]....
        /*0090*/ 	.word	0xffffffff


	//   ....[2]....
        /*0094*/ 	.word	0xffffffff


	//   ....[3]....
        /*0098*/ 	.word	0xffffffff


	//   ....[4]....
        /*009c*/ 	.word	0xffffffff


	//   ....[5]....
        /*00a0*/ 	.word	0xffffffff


	//   ....[6]....
        /*00a4*/ 	.word	0xffffffff


	//   ....[7]....
        /*00a8*/ 	.word	0xffffffff


	//   ....[8]....
        /*00ac*/ 	.word	0xffffffff


	//   ....[9]....
        /*00b0*/ 	.word	0xffffffff


	//   ....[10]....
        /*00b4*/ 	.word	0xffffffff


	//   ....[11]....
        /*00b8*/ 	.word	0xffffffff


	//   ....[12]....
        /*00bc*/ 	.word	0xffffffff


	//   ....[13]....
        /*00c0*/ 	.word	0xffffffff


	//   ....[14]....
        /*00c4*/ 	.word	0xffffffff


	//   ....[15]....
        /*00c8*/ 	.word	0xffffffff


	//   ....[16]....
        /*00cc*/ 	.word	0xffffffff


	//   ....[17]....
        /*00d0*/ 	.word	0xffffffff


	//   ....[18]....
        /*00d4*/ 	.word	0x0500000b


	//   ....[19]....
        /*00d8*/ 	.word	0x0500000b


	//   ....[20]....
        /*00dc*/ 	.word	0x0500000b


	//   ....[21]....
        /*00e0*/ 	.word	0x0500000b


	//   ....[22]....
        /*00e4*/ 	.word	0x0500000b


	//   ....[23]....
        /*00e8*/ 	.word	0x0500000b


	//   ....[24]....
        /*00ec*/ 	.word	0x0500000b


	//   ....[25]....
        /*00f0*/ 	.word	0x0500000b


	//----- nvinfo : EIATTR_COOP_GROUP_INSTR_OFFSETS
	.align		4
.L_91:
        /*00f4*/ 	.byte	0x04, 0x28
        /*00f6*/ 	.short	(.L_93 - .L_92)


	//   ....[0]....
.L_92:
        /*00f8*/ 	.word	0x000012c0


	//   ....[1]....
        /*00fc*/ 	.word	0x00001320


	//   ....[2]....
        /*0100*/ 	.word	0x00001340


	//   ....[3]....
        /*0104*/ 	.word	0x00001370


	//   ....[4]....
        /*0108*/ 	.word	0x000013b0


	//   ....[5]....
        /*010c*/ 	.word	0x00001480


	//   ....[6]....
        /*0110*/ 	.word	0x000014a0


	//   ....[7]....
        /*0114*/ 	.word	0x000014c0


	//   ....[8]....
        /*0118*/ 	.word	0x000014e0


	//   ....[9]....
        /*011c*/ 	.word	0x00001700


	//   ....[10]....
        /*0120*/ 	.word	0x00001740


	//   ....[11]....
        /*0124*/ 	.word	0x00001760


	//   ....[12]....
        /*0128*/ 	.word	0x00001780


	//   ....[13]....
        /*012c*/ 	.word	0x000017a0


	//   ....[14]....
        /*0130*/ 	.word	0x00001820


	//   ....[15]....
        /*0134*/ 	.word	0x00001840


	//   ....[16]....
        /*0138*/ 	.word	0x00001860


	//   ....[17]....
        /*013c*/ 	.word	0x00001880


	//   ....[18]....
        /*0140*/ 	.word	0x00001930


	//   ....[19]....
        /*0144*/ 	.word	0x000019a0


	//   ....[20]....
        /*0148*/ 	.word	0x00001a10


	//   ....[21]....
        /*014c*/ 	.word	0x00001a80


	//   ....[22]....
        /*0150*/ 	.word	0x00001b00


	//   ....[23]....
        /*0154*/ 	.word	0x00001b70


	//   ....[24]....
        /*0158*/ 	.word	0x00001be0


	//   ....[25]....
        /*015c*/ 	.word	0x00001c50


	//----- nvinfo : EIATTR_VRC_CTA_INIT_COUNT
	.align		4
.L_93:
        /*0160*/ 	.byte	0x02, 0x4a
	.zero		1
	.zero		1


	//----- nvinfo : EIATTR_EXIT_INSTR_OFFSETS
	.align		4
        /*0164*/ 	.byte	0x04, 0x1c
        /*0166*/ 	.short	(.L_95 - .L_94)


	//   ....[0]....
.L_94:
        /*0168*/ 	.word	0x00001670


	//   ....[1]....
        /*016c*/ 	.word	0x000018b0


	//   ....[2]....
        /*0170*/ 	.word	0x000018e0


	//----- nvinfo : EIATTR_CRS_STACK_SIZE
	.align		4
.L_95:
        /*0174*/ 	.byte	0x04, 0x1e
        /*0176*/ 	.short	(.L_97 - .L_96)
.L_96:
        /*0178*/ 	.word	0x00000000


	//----- nvinfo : EIATTR_CBANK_PARAM_SIZE
	.align		4
.L_97:
        /*017c*/ 	.byte	0x03, 0x19
        /*017e*/ 	.short	0x0030


	//----- nvinfo : EIATTR_PARAM_CBANK
	.align		4
        /*0180*/ 	.byte	0x04, 0x0a
        /*0182*/ 	.short	(.L_99 - .L_98)
	.align		4
.L_98:
        /*0184*/ 	.word	index@(.nv.constant0._Z13reduce_kernelIf3SumLi512ELi32EEvPT_S2_iT0_S1_S2_Pi)
        /*0188*/ 	.short	0x0380
        /*018a*/ 	.short	0x0030


	//----- nvinfo : EIATTR_SW_WAR
	.align		4
.L_99:
        /*018c*/ 	.byte	0x04, 0x36
        /*018e*/ 	.short	(.L_101 - .L_100)
.L_100:
        /*0190*/ 	.word	0x00000008
.L_101:


//--------------------- .nv.callgraph             --------------------------
	.section	.nv.callgraph,"",@"SHT_CUDA_CALLGRAPH"
	.align	4
	.sectionentsize	8
	.align		4
        /*0000*/ 	.word	0x00000000
	.align		4
        /*0004*/ 	.word	0xffffffff
	.align		4
        /*0008*/ 	.word	0x00000000
	.align		4
        /*000c*/ 	.word	0xfffffffe
	.align		4
        /*0010*/ 	.word	0x00000000
	.align		4
        /*0014*/ 	.word	0xfffffffd
	.align		4
        /*0018*/ 	.word	0x00000000
	.align		4
        /*001c*/ 	.word	0xfffffffc


//--------------------- .text._Z13reduce_kernelIf3MinLi512ELi32EEvPT_S2_iT0_S1_S2_Pi --------------------------
	.section	.text._Z13reduce_kernelIf3MinLi512ELi32EEvPT_S2_iT0_S1_S2_Pi,"ax",@progbits
	.align	128
        .global         _Z13reduce_kernelIf3MinLi512ELi32EEvPT_S2_iT0_S1_S2_Pi
        .type           _Z13reduce_kernelIf3MinLi512ELi32EEvPT_S2_iT0_S1_S2_Pi,@function
        .size           _Z13reduce_kernelIf3MinLi512ELi32EEvPT_S2_iT0_S1_S2_Pi,(.L_x_72 - _Z13reduce_kernelIf3MinLi512ELi32EEvPT_S2_iT0_S1_S2_Pi)
        .other          _Z13reduce_kernelIf3MinLi512ELi32EEvPT_S2_iT0_S1_S2_Pi,@"STO_CUDA_ENTRY STV_DEFAULT"
_Z13reduce_kernelIf3MinLi512ELi32EEvPT_S2_iT0_S1_S2_Pi:
.text._Z13reduce_kernelIf3MinLi512ELi32EEvPT_S2_iT0_S1_S2_Pi:
[----:B------:R-:W-:Y:S01]  /*0000*/  LDC R1, c[0x0][0x37c] ;  /* 0x0000df00ff017b82 */ /* 0x000fe20000000800 */
[----:B------:R-:W0:Y:S07]  /*0010*/  LDCU UR21, c[0x0][0x370] ;  /* 0x00006e00ff1577ac */ /* 0x000e2e0008000800 */
[----:B------:R-:W0:Y:S01]  /*0020*/  LDC R4, c[0x0][0x360] ;  /* 0x0000d800ff047b82 */ /* 0x000e220000000800 */
[----:B------:R-:W1:Y:S01]  /*0030*/  S2R R15, SR_TID.X ;  /* 0x00000000000f7919 */ /* 0x000e620000002100 */
[----:B------:R-:W2:Y:S01]  /*0040*/  LDCU UR23, c[0x0][0x398] ;  /* 0x00007300ff1777ac */ /* 0x000ea20008000800 */
[----:B------:R-:W3:Y:S05]  /*0050*/  LDCU.64 UR24, c[0x0][0x358] ;  /* 0x00006b00ff1877ac */ /* 0x000eea0008000a00 */
[----:B------:R-:W4:Y:S08]  /*0060*/  LDC R17, c[0x0][0x390] ;  /* 0x0000e400ff117b82 */ /* 0x000f300000000800 */
[----:B------:R-:W0:Y:S02]  /*0070*/  S2UR UR22, SR_CTAID.X ;  /* 0x00000000001679c3 */ /* 0x000e240000002500 */
[----:B0-----:R-:W-:-:S05]  /*0080*/  IMAD R5, R4, UR21, RZ ;  /* 0x0000001504057c24 */ /* 0x001fca000f8e02ff */
[-C--:B------:R-:W-:Y:S02]  /*0090*/  IABS R7, R5.reuse ;  /* 0x0000000500077213 */ /* 0x080fe40000000000 */
[----:B------:R-:W-:Y:S01]  /*00a0*/  IABS R10, R5 ;  /* 0x00000005000a7213 */ /* 0x000fe20000000000 */
[C---:B----4-:R-:W-:Y:S01]  /*00b0*/  IMAD.IADD R0, R5.reuse, 0x1, R17 ;  /* 0x0000000105007824 */ /* 0x050fe200078e0211 */
[----:B------:R-:W0:Y:S01]  /*00c0*/  I2F.RP R6, R7 ;  /* 0x0000000700067306 */ /* 0x000e220000209400 */
[----:B------:R-:W-:Y:S02]  /*00d0*/  ISETP.NE.AND P1, PT, R5, RZ, PT ;  /* 0x000000ff0500720c */ /* 0x000fe40003f25270 */
[----:B------:R-:W-:-:S05]  /*00e0*/  VIADD R0, R0, 0xffffffff ;  /* 0xffffffff00007836 */ /* 0x000fca0000000000 */
[----:B0-----:R-:W0:Y:S02]  /*00f0*/  MUFU.RCP R6, R6 ;  /* 0x0000000600067308 */ /* 0x001e240000001000 */
[----:B0-----:R-:W-:Y:S02]  /*0100*/  VIADD R2, R6, 0xffffffe ;  /* 0x0ffffffe06027836 */ /* 0x001fe40000000000 */
[----:B------:R-:W-:-:S04]  /*0110*/  IMAD.MOV R6, RZ, RZ, -R10 ;  /* 0x000000ffff067224 */ /* 0x000fc800078e0a0a */
[----:B------:R0:W4:Y:S02]  /*0120*/  F2I.FTZ.U32.TRUNC.NTZ R3, R2 ;  /* 0x0000000200037305 */ /* 0x000124000021f000 */
[----:B0-----:R-:W-:Y:S02]  /*0130*/  IMAD.MOV.U32 R2, RZ, RZ, RZ ;  /* 0x000000ffff027224 */ /* 0x001fe400078e00ff */
[----:B----4-:R-:W-:-:S04]  /*0140*/  IMAD.MOV R8, RZ, RZ, -R3 ;  /* 0x000000ffff087224 */ /* 0x010fc800078e0a03 */
[----:B------:R-:W-:Y:S01]  /*0150*/  IMAD R9, R8, R7, RZ ;  /* 0x0000000708097224 */ /* 0x000fe200078e02ff */
[----:B------:R-:W-:Y:S02]  /*0160*/  IABS R8, R0 ;  /* 0x0000000000087213 */ /* 0x000fe40000000000 */
[----:B------:R-:W-:Y:S01]  /*0170*/  LOP3.LUT R0, R0, R5, RZ, 0x3c, !PT ;  /* 0x0000000500007212 */ /* 0x000fe200078e3cff */
[----:B------:R-:W-:-:S03]  /*0180*/  IMAD.HI.U32 R3, R3, R9, R2 ;  /* 0x0000000903037227 */ /* 0x000fc600078e0002 */
[----:B------:R-:W-:Y:S01]  /*0190*/  ISETP.GE.AND P3, PT, R0, RZ, PT ;  /* 0x000000ff0000720c */ /* 0x000fe20003f66270 */
[----:B------:R-:W-:Y:S01]  /*01a0*/  IMAD.MOV.U32 R2, RZ, RZ, R8 ;  /* 0x000000ffff027224 */ /* 0x000fe200078e0008 */
[----:B------:R-:W-:-:S03]  /*01b0*/  @!P1 LOP3.LUT R0, RZ, R5, RZ, 0x33, !PT ;  /* 0x00000005ff009212 */ /* 0x000fc600078e33ff */
[----:B------:R-:W-:-:S04]  /*01c0*/  IMAD.HI.U32 R3, R3, R2, RZ ;  /* 0x0000000203037227 */ /* 0x000fc800078e00ff */
[----:B------:R-:W-:-:S05]  /*01d0*/  IMAD R2, R3, R6, R2 ;  /* 0x0000000603027224 */ /* 0x000fca00078e0202 */
[----:B------:R-:W-:-:S13]  /*01e0*/  ISETP.GT.U32.AND P2, PT, R7, R2, PT ;  /* 0x000000020700720c */ /* 0x000fda0003f44070 */
[----:B------:R-:W-:Y:S02]  /*01f0*/  @!P2 IMAD.IADD R2, R2, 0x1, -R7 ;  /* 0x000000010202a824 */ /* 0x000fe400078e0a07 */
[----:B------:R-:W-:-:S03]  /*0200*/  @!P2 VIADD R3, R3, 0x1 ;  /* 0x000000010303a836 */ /* 0x000fc60000000000 */
[----:B------:R-:W-:Y:S01]  /*0210*/  ISETP.GE.U32.AND P0, PT, R2, R7, PT ;  /* 0x000000070200720c */ /* 0x000fe20003f06070 */
[----:B--2---:R-:W-:-:S12]  /*0220*/  IMAD.U32 R2, RZ, RZ, UR23 ;  /* 0x00000017ff027e24 */ /* 0x004fd8000f8e00ff */
[----:B------:R-:W-:-:S04]  /*0230*/  @P0 VIADD R3, R3, 0x1 ;  /* 0x0000000103030836 */ /* 0x000fc80000000000 */
[----:B------:R-:W-:-:S05]  /*0240*/  @!P3 IMAD.MOV R3, RZ, RZ, -R3 ;  /* 0x000000ffff03b224 */ /* 0x000fca00078e0a03 */
[----:B------:R-:W-:Y:S01]  /*0250*/  R2UR UR5, R3 ;  /* 0x00000000030572ca */ /* 0x000fe200000e0000 */
[----:B------:R-:W-:Y:S01]  /*0260*/  IMAD.U32 R3, RZ, RZ, UR23 ;  /* 0x00000017ff037e24 */ /* 0x000fe2000f8e00ff */
[----:B------:R-:W-:-:S13]  /*0270*/  @!P1 R2UR UR5, R0 ;  /* 0x00000000000592ca */ /* 0x000fda00000e0000 */
[----:B------:R-:W-:-:S05]  /*0280*/  IMAD.U32 R0, RZ, RZ, UR5 ;  /* 0x00000005ff007e24 */ /* 0x000fca000f8e00ff */
[----:B------:R-:W-:-:S13]  /*0290*/  ISETP.GE.AND P0, PT, R0, 0x1, PT ;  /* 0x000000010000780c */ /* 0x000fda0003f06270 */
[----:B-1-3--:R-:W-:Y:S05]  /*02a0*/  @!P0 BRA `(.L_x_0) ;  /* 0x0000001000788947 */ /* 0x00afea0003800000 */
[----:B------:R-:W-:Y:S01]  /*02b0*/  IMAD.U32 R0, RZ, RZ, UR5 ;  /* 0x00000005ff007e24 */ /* 0x000fe2000f8e00ff */
[----:B------:R-:W-:Y:S01]  /*02c0*/  UMOV UR4, URZ ;  /* 0x000000ff00047c82 */ /* 0x000fe20008000000 */
[----:B------:R-:W-:-:S03]  /*02d0*/  IMAD.U32 R2, RZ, RZ, UR23 ;  /* 0x00000017ff027e24 */ /* 0x000fc6000f8e00ff */
[----:B------:R-:W-:Y:S01]  /*02e0*/  ISETP.GE.U32.AND P0, PT, R0, 0x10, PT ;  /* 0x000000100000780c */ /* 0x000fe20003f06070 */
[----:B------:R-:W-:-:S12]  /*02f0*/  IMAD R0, R4, UR22, R15 ;  /* 0x0000001604007c24 */ /* 0x000fd8000f8e020f */
[----:B------:R-:W-:Y:S05]  /*0300*/  @!P0 BRA `(.L_x_1) ;  /* 0x0000000800948947 */ /* 0x000fea0003800000 */
[----:B------:R-:W0:Y:S01]  /*0310*/  LDC R17, c[0x0][0x390] ;  /* 0x0000e400ff117b82 */ /* 0x000e220000000800 */
[----:B------:R-:W-:Y:S01]  /*0320*/  UIADD3 UR6, UPT, UPT, UR21, UR22, URZ ;  /* 0x0000001615067290 */ /* 0x000fe2000fffe0ff */
[----:B------:R-:W-:Y:S01]  /*0330*/  IMAD.U32 R2, RZ, RZ, UR23 ;  /* 0x00000017ff027e24 */ /* 0x000fe2000f8e00ff */
[----:B------:R-:W-:Y:S02]  /*0340*/  ULEA UR7, UR21, UR22, 0x1 ;  /* 0x0000001615077291 */ /* 0x000fe4000f8e08ff */
[----:B------:R-:W-:Y:S02]  /*0350*/  UIMAD UR8, UR21, 0x3, UR22 ;  /* 0x00000003150878a4 */ /* 0x000fe4000f8e0216 */
[----:B------:R-:W-:Y:S01]  /*0360*/  ULEA UR9, UR21, UR22, 0x2 ;  /* 0x0000001615097291 */ /* 0x000fe2000f8e10ff */
[C-C-:B------:R-:W-:Y:S01]  /*0370*/  IMAD R6, R4.reuse, UR6, R15.reuse ;  /* 0x0000000604067c24 */ /* 0x140fe2000f8e020f */
[----:B------:R-:W-:Y:S01]  /*0380*/  UIMAD UR10, UR21, 0x5, UR22 ;  /* 0x00000005150a78a4 */ /* 0x000fe2000f8e0216 */
[C-C-:B------:R-:W-:Y:S01]  /*0390*/  IMAD R8, R4.reuse, UR7, R15.reuse ;  /* 0x0000000704087c24 */ /* 0x140fe2000f8e020f */
[----:B------:R-:W-:Y:S01]  /*03a0*/  UIMAD UR11, UR21, 0x6, UR22 ;  /* 0x00000006150b78a4 */ /* 0x000fe2000f8e0216 */
[C-C-:B------:R-:W-:Y:S01]  /*03b0*/  IMAD R10, R4.reuse, UR8, R15.reuse ;  /* 0x00000008040a7c24 */ /* 0x140fe2000f8e020f */
[----:B------:R-:W-:Y:S01]  /*03c0*/  UIMAD UR12, UR21, 0x7, UR22 ;  /* 0x00000007150c78a4 */ /* 0x000fe2000f8e0216 */
[C-C-:B------:R-:W-:Y:S01]  /*03d0*/  IMAD R12, R4.reuse, UR9, R15.reuse ;  /* 0x00000009040c7c24 */ /* 0x140fe2000f8e020f */
        /* <DEDUP_REMOVED lines=16> */
[----:B------:R-:W-:Y:S01]  /*04e0*/  ULOP3.LUT UR4, UR5, 0x7ffffff0, URZ, 0xc0, !UPT ;  /* 0x7ffffff005047892 */ /* 0x000fe2000f8ec0ff */
[----:B------:R-:W-:-:S02]  /*04f0*/  IMAD R11, R4, UR18, R15 ;  /* 0x00000012040b7c24 */ /* 0x000fc4000f8e020f */
[C-C-:B------:R-:W-:Y:S01]  /*0500*/  IMAD R13, R4.reuse, UR19, R15.reuse ;  /* 0x00000013040d7c24 */ /* 0x140fe2000f8e020f */
[----:B------:R-:W-:Y:S01]  /*0510*/  UIADD3 UR4, UPT, UPT, -UR4, URZ, URZ ;  /* 0x000000ff04047290 */ /* 0x000fe2000fffe1ff */
[----:B------:R-:W-:-:S11]  /*0520*/  IMAD R15, R4, UR20, R15 ;  /* 0x00000014040f7c24 */ /* 0x000fd6000f8e020f */
.L_x_2:
[----:B0-----:R-:W-:-:S13]  /*0530*/  ISETP.GE.AND P1, PT, R0, R17, PT ;  /* 0x000000110000720c */ /* 0x001fda0003f26270 */
[----:B------:R-:W0:Y:S02]  /*0540*/  @!P1 LDC.64 R20, c[0x0][0x380] ;  /* 0x0000e000ff149b82 */ /* 0x000e240000000a00 */
[----:B0-----:R-:W-:-:S06]  /*0550*/  @!P1 IMAD.WIDE R22, R0, 0x4, R20 ;  /* 0x0000000400169825 */ /* 0x001fcc00078e0214 */
[----:B------:R0:W2:Y:S01]  /*0560*/  @!P1 LDG.E R23, desc[UR24][R22.64] ;  /* 0x0000001816179981 */ /* 0x0000a2000c1e1900 */
[----:B------:R-:W-:-:S05]  /*0570*/  IMAD.IADD R19, R5, 0x1, R0 ;  /* 0x0000000105137824 */ /* 0x000fca00078e0200 */
[----:B------:R-:W-:Y:S01]  /*0580*/  ISETP.GE.AND P3, PT, R19, R17, PT ;  /* 0x000000111300720c */ /* 0x000fe20003f66270 */
[----:B0-----:R-:W-:-:S05]  /*0590*/  IMAD.IADD R22, R5, 0x1, R19 ;  /* 0x0000000105167824 */ /* 0x001fca00078e0213 */
[----:B------:R-:W-:-:S07]  /*05a0*/  ISETP.GE.AND P0, PT, R22, R17, PT ;  /* 0x000000111600720c */ /* 0x000fce0003f06270 */
[----:B------:R-:W0:Y:S02]  /*05b0*/  @!P3 LDC.64 R20, c[0x0][0x380] ;  /* 0x0000e000ff14bb82 */ /* 0x000e240000000a00 */
[----:B0-----:R-:W-:-:S05]  /*05c0*/  @!P3 IMAD.WIDE R20, R6, 0x4, R20 ;  /* 0x000000040614b825 */ /* 0x001fca00078e0214 */
[----:B------:R0:W3:Y:S02]  /*05d0*/  @!P3 LDG.E R19, desc[UR24][R20.64] ;  /* 0x000000181413b981 */ /* 0x0000e4000c1e1900 */
[----:B0-----:R-:W0:Y:S02]  /*05e0*/  @!P0 LDC.64 R20, c[0x0][0x380] ;  /* 0x0000e000ff148b82 */ /* 0x001e240000000a00 */
[----:B0-----:R-:W-:Y:S01]  /*05f0*/  @!P0 IMAD.WIDE R20, R8, 0x4, R20 ;  /* 0x0000000408148825 */ /* 0x001fe200078e0214 */
[----:B--2---:R-:W-:-:S04]  /*0600*/  @!P1 FSETP.GEU.AND P2, PT, R2, R23, PT ;  /* 0x000000170200920b */ /* 0x004fc80003f4e000 */
[----:B------:R-:W-:Y:S02]  /*0610*/  @!P1 FSEL R2, R2, R23, !P2 ;  /* 0x0000001702029208 */ /* 0x000fe40005000000 */
[----:B------:R0:W2:Y:S01]  /*0620*/  @!P0 LDG.E R23, desc[UR24][R20.64] ;  /* 0x0000001814178981 */ /* 0x0000a2000c1e1900 */
[----:B------:R-:W-:-:S05]  /*0630*/  IMAD.IADD R22, R5, 0x1, R22 ;  /* 0x0000000105167824 */ /* 0x000fca00078e0216 */
[----:B------:R-:W-:-:S13]  /*0640*/  ISETP.GE.AND P1, PT, R22, R17, PT ;  /* 0x000000111600720c */ /* 0x000fda0003f26270 */
[----:B0-----:R-:W0:Y:S01]  /*0650*/  @!P1 LDC.64 R20, c[0x0][0x380] ;  /* 0x0000e000ff149b82 */ /* 0x001e220000000a00 */
[----:B------:R-:W-:Y:S01]  /*0660*/  IMAD.IADD R22, R5, 0x1, R22 ;  /* 0x0000000105167824 */ /* 0x000fe200078e0216 */
[----:B---3--:R-:W-:Y:S01]  /*0670*/  @!P3 FSETP.GEU.AND P2, PT, R2, R19, PT ;  /* 0x000000130200b20b */ /* 0x008fe20003f4e000 */
[----:B0-----:R-:W-:-:S03]  /*0680*/  @!P1 IMAD.WIDE R20, R10, 0x4, R20 ;  /* 0x000000040a149825 */ /* 0x001fc600078e0214 */
[----:B------:R-:W-:Y:S02]  /*0690*/  @!P3 FSEL R2, R2, R19, !P2 ;  /* 0x000000130202b208 */ /* 0x000fe40005000000 */
[----:B------:R-:W-:Y:S01]  /*06a0*/  ISETP.GE.AND P2, PT, R22, R17, PT ;  /* 0x000000111600720c */ /* 0x000fe20003f46270 */
[----:B------:R0:W3:-:S12]  /*06b0*/  @!P1 LDG.E R19, desc[UR24][R20.64] ;  /* 0x0000001814139981 */ /* 0x0000d8000c1e1900 */
        /* <DEDUP_REMOVED lines=22> */
[----:B------:R-:W-:Y:S02]  /*0820*/  IMAD.IADD R22, R5, 0x1, R22 ;  /* 0x0000000105167824 */ /* 0x000fe400078e0216 */
[----:B0-----:R-:W-:Y:S01]  /*0830*/  @!P2 IMAD.WIDE R20, R18, 0x4, R20 ;  /* 0x000000041214a825 */ /* 0x001fe200078e0214 */
[----:B---3--:R-:W-:-:S04]  /*0840*/  @!P0 FSETP.GEU.AND P3, PT, R2, R19, PT ;  /* 0x000000130200820b */ /* 0x008fc80003f6e000 */
        /* <DEDUP_REMOVED lines=11> */
[----:B---3--:R-:W-:Y:S01]  /*0900*/  @!P2 FSETP.GEU.AND P3, PT, R2, R19, PT ;  /* 0x000000130200a20b */ /* 0x008fe20003f6e000 */
[----:B0-----:R-:W-:-:S03]  /*0910*/  @!P1 IMAD.WIDE R20, R26, 0x4, R20 ;  /* 0x000000041a149825 */ /* 0x001fc600078e0214 */
[----:B------:R-:W-:Y:S01]  /*0920*/  @!P2 FSEL R2, R2, R19, !P3 ;  /* 0x000000130202a208 */ /* 0x000fe20005800000 */
[----:B------:R-:W-:Y:S01]  /*0930*/  IMAD.IADD R19, R5, 0x1, R22 ;  /* 0x0000000105137824 */ /* 0x000fe200078e0216 */
[----:B------:R0:W3:Y:S04]  /*0940*/  @!P1 LDG.E R25, desc[UR24][R20.64] ;  /* 0x0000001814199981 */ /* 0x0000e8000c1e1900 */
[----:B------:R-:W-:-:S13]  /*0950*/  ISETP.GE.AND P2, PT, R19, R17, PT ;  /* 0x000000111300720c */ /* 0x000fda0003f46270 */
[----:B0-----:R-:W0:Y:S01]  /*0960*/  @!P2 LDC.64 R20, c[0x0][0x380] ;  /* 0x0000e000ff14ab82 */ /* 0x001e220000000a00 */
[----:B--2---:R-:W-:-:S04]  /*0970*/  @!P0 FSETP.GEU.AND P3, PT, R2, R23, PT ;  /* 0x000000170200820b */ /* 0x004fc80003f6e000 */
[----:B------:R-:W-:Y:S01]  /*0980*/  @!P0 FSEL R2, R2, R23, !P3 ;  /* 0x0000001702028208 */ /* 0x000fe20005800000 */
[----:B0-----:R-:W-:-:S06]  /*0990*/  @!P2 IMAD.WIDE R22, R28, 0x4, R20 ;  /* 0x000000041c16a825 */ /* 0x001fcc00078e0214 */
[----:B------:R0:W2:Y:S01]  /*09a0*/  @!P2 LDG.E R23, desc[UR24][R22.64] ;  /* 0x000000181617a981 */ /* 0x0000a2000c1e1900 */
[----:B------:R-:W-:-:S05]  /*09b0*/  IMAD.IADD R19, R5, 0x1, R19 ;  /* 0x0000000105137824 */ /* 0x000fca00078e0213 */
[----:B------:R-:W-:-:S13]  /*09c0*/  ISETP.GE.AND P0, PT, R19, R17, PT ;  /* 0x000000111300720c */ /* 0x000fda0003f06270 */
[----:B------:R-:W1:Y:S01]  /*09d0*/  @!P0 LDC.64 R20, c[0x0][0x380] ;  /* 0x0000e000ff148b82 */ /* 0x000e620000000a00 */
[----:B0-----:R-:W-:Y:S01]  /*09e0*/  IMAD.IADD R22, R5, 0x1, R19 ;  /* 0x0000000105167824 */ /* 0x001fe200078e0213 */
[----:B---3--:R-:W-:-:S04]  /*09f0*/  @!P1 FSETP.GEU.AND P3, PT, R2, R25, PT ;  /* 0x000000190200920b */ /* 0x008fc80003f6e000 */
[----:B------:R-:W-:Y:S02]  /*0a00*/  @!P1 FSEL R2, R2, R25, !P3 ;  /* 0x0000001902029208 */ /* 0x000fe40005800000 */
[----:B------:R-:W-:Y:S01]  /*0a10*/  ISETP.GE.AND P1, PT, R22, R17, PT ;  /* 0x000000111600720c */ /* 0x000fe20003f26270 */
[----:B-1----:R-:W-:-:S05]  /*0a20*/  @!P0 IMAD.WIDE R20, R7, 0x4, R20 ;  /* 0x0000000407148825 */ /* 0x002fca00078e0214 */
[----:B------:R0:W3:Y:S07]  /*0a30*/  @!P0 LDG.E R19, desc[UR24][R20.64] ;  /* 0x0000001814138981 */ /* 0x0000ee000c1e1900 */
[----:B0-----:R-:W0:Y:S02]  /*0a40*/  @!P1 LDC.64 R20, c[0x0][0x380] ;  /* 0x0000e000ff149b82 */ /* 0x001e240000000a00 */
[----:B0-----:R-:W-:Y:S01]  /*0a50*/  @!P1 IMAD.WIDE R20, R9, 0x4, R20 ;  /* 0x0000000409149825 */ /* 0x001fe200078e0214 */
[----:B--2---:R-:W-:-:S04]  /*0a60*/  @!P2 FSETP.GEU.AND P3, PT, R2, R23, PT ;  /* 0x000000170200a20b */ /* 0x004fc80003f6e000 */
[----:B------:R-:W-:Y:S02]  /*0a70*/  @!P2 FSEL R2, R2, R23, !P3 ;  /* 0x000000170202a208 */ /* 0x000fe40005800000 */
[----:B------:R0:W2:Y:S01]  /*0a80*/  @!P1 LDG.E R23, desc[UR24][R20.64] ;  /* 0x0000001814179981 */ /* 0x0000a2000c1e1900 */
[----:B------:R-:W-:-:S05]  /*0a90*/  IMAD.IADD R22, R5, 0x1, R22 ;  /* 0x0000000105167824 */ /* 0x000fca00078e0216 */
[----:B------:R-:W-:Y:S01]  /*0aa0*/  ISETP.GE.AND P3, PT, R22, R17, PT ;  /* 0x000000111600720c */ /* 0x000fe20003f66270 */
[----:B------:R-:W-:-:S05]  /*0ab0*/  IMAD.IADD R22, R5, 0x1, R22 ;  /* 0x0000000105167824 */ /* 0x000fca00078e0216 */
[----:B------:R-:W-:Y:S01]  /*0ac0*/  ISETP.GE.AND P2, PT, R22, R17, PT ;  /* 0x000000111600720c */ /* 0x000fe20003f46270 */
[----:B------:R-:W-:-:S12]  /*0ad0*/  IMAD.IADD R22, R5, 0x1, R22 ;  /* 0x0000000105167824 */ /* 0x000fd800078e0216 */
[----:B0-----:R-:W0:Y:S01]  /*0ae0*/  @!P2 LDC.64 R20, c[0x0][0x380] ;  /* 0x0000e000ff14ab82 */ /* 0x001e220000000a00 */
[----:B---3--:R-:W-:-:S04]  /*0af0*/  @!P0 FSETP.GEU.AND P4, PT, R2, R19, PT ;  /* 0x000000130200820b */ /* 0x008fc80003f8e000 */
[----:B------:R-:W-:Y:S02]  /*0b00*/  @!P0 FSEL R2, R2, R19, !P4 ;  /* 0x0000001302028208 */ /* 0x000fe40006000000 */
[----:B------:R-:W-:Y:S01]  /*0b10*/  ISETP.GE.AND P0, PT, R22, R17, PT ;  /* 0x000000111600720c */ /* 0x000fe20003f06270 */
[----:B0-----:R-:W-:-:S05]  /*0b20*/  @!P2 IMAD.WIDE R20, R13, 0x4, R20 ;  /* 0x000000040d14a825 */ /* 0x001fca00078e0214 */
[----:B------:R0:W3:Y:S07]  /*0b30*/  @!P2 LDG.E R19, desc[UR24][R20.64] ;  /* 0x000000181413a981 */ /* 0x0000ee000c1e1900 */
[----:B0-----:R-:W0:Y:S02]  /*0b40*/  @!P0 LDC.64 R20, c[0x0][0x380] ;  /* 0x0000e000ff148b82 */ /* 0x001e240000000a00 */
[----:B0-----:R-:W-:-:S05]  /*0b50*/  @!P0 IMAD.WIDE R20, R15, 0x4, R20 ;  /* 0x000000040f148825 */ /* 0x001fca00078e0214 */
[----:B------:R-:W4:Y:S01]  /*0b60*/  @!P0 LDG.E R25, desc[UR24][R20.64] ;  /* 0x0000001814198981 */ /* 0x000f22000c1e1900 */
[----:B--2---:R-:W-:-:S04]  /*0b70*/  @!P1 FSETP.GEU.AND P4, PT, R2, R23, PT ;  /* 0x000000170200920b */ /* 0x004fc80003f8e000 */
[----:B------:R-:W-:Y:S02]  /*0b80*/  @!P1 FSEL R2, R2, R23, !P4 ;  /* 0x0000001702029208 */ /* 0x000fe40006000000 */
[----:B------:R-:W0:Y:S02]  /*0b90*/  @!P3 LDC.64 R22, c[0x0][0x380] ;  /* 0x0000e000ff16bb82 */ /* 0x000e240000000a00 */
[----:B0-----:R-:W-:-:S06]  /*0ba0*/  @!P3 IMAD.WIDE R22, R11, 0x4, R22 ;  /* 0x000000040b16b825 */ /* 0x001fcc00078e0216 */
[----:B------:R-:W2:Y:S01]  /*0bb0*/  @!P3 LDG.E R23, desc[UR24][R22.64] ;  /* 0x000000181617b981 */ /* 0x000ea2000c1e1900 */
[----:B------:R-:W-:-:S04]  /*0bc0*/  UIADD3 UR4, UPT, UPT, UR4, 0x10, URZ ;  /* 0x0000001004047890 */ /* 0x000fc8000fffe0ff */
[----:B------:R-:W-:Y:S01]  /*0bd0*/  UISETP.NE.AND UP0, UPT, UR4, URZ, UPT ;  /* 0x000000ff0400728c */ /* 0x000fe2000bf05270 */
[C---:B------:R-:W-:Y:S02]  /*0be0*/  IMAD R0, R5.reuse, 0x10, R0 ;  /* 0x0000001005007824 */ /* 0x040fe400078e0200 */
[C---:B------:R-:W-:Y:S02]  /*0bf0*/  IMAD R6, R5.reuse, 0x10, R6 ;  /* 0x0000001005067824 */ /* 0x040fe400078e0206 */
[C---:B------:R-:W-:Y:S02]  /*0c00*/  IMAD R8, R5.reuse, 0x10, R8 ;  /* 0x0000001005087824 */ /* 0x040fe400078e0208 */
[C---:B------:R-:W-:Y:S02]  /*0c10*/  IMAD R10, R5.reuse, 0x10, R10 ;  /* 0x00000010050a7824 */ /* 0x040fe400078e020a */
[C---:B------:R-:W-:Y:S02]  /*0c20*/  IMAD R12, R5.reuse, 0x10, R12 ;  /* 0x00000010050c7824 */ /* 0x040fe400078e020c */
[----:B------:R-:W-:-:S02]  /*0c30*/  IMAD R14, R5, 0x10, R14 ;  /* 0x00000010050e7824 */ /* 0x000fc400078e020e */
        /* <DEDUP_REMOVED lines=9> */
[----:B------:R-:W-:Y:S01]  /*0cd0*/  IMAD R15, R5, 0x10, R15 ;  /* 0x00000010050f7824 */ /* 0x000fe200078e020f */
[----:B--2---:R-:W-:-:S04]  /*0ce0*/  @!P3 FSETP.GEU.AND P1, PT, R2, R23, PT ;  /* 0x000000170200b20b */ /* 0x004fc80003f2e000 */
[----:B------:R-:W-:-:S04]  /*0cf0*/  @!P3 FSEL R2, R2, R23, !P1 ;  /* 0x000000170202b208 */ /* 0x000fc80004800000 */
[----:B---3--:R-:W-:-:S04]  /*0d00*/  @!P2 FSETP.GEU.AND P1, PT, R2, R19, PT ;  /* 0x000000130200a20b */ /* 0x008fc80003f2e000 */
[----:B------:R-:W-:-:S04]  /*0d10*/  @!P2 FSEL R2, R2, R19, !P1 ;  /* 0x000000130202a208 */ /* 0x000fc80004800000 */
[----:B----4-:R-:W-:-:S04]  /*0d20*/  @!P0 FSETP.GEU.AND P1, PT, R2, R25, PT ;  /* 0x000000190200820b */ /* 0x010fc80003f2e000 */
[----:B------:R-:W-:Y:S01]  /*0d30*/  @!P0 FSEL R2, R2, R25, !P1 ;  /* 0x0000001902028208 */ /* 0x000fe20004800000 */
[----:B------:R-:W-:Y:S08]  /*0d40*/  BRA.U UP0, `(.L_x_2) ;  /* 0xfffffff500f87547 */ /* 0x000ff0000b83ffff */
[----:B------:R-:W-:-:S12]  /*0d50*/  ULOP3.LUT UR4, UR5, 0x7ffffff0, URZ, 0xc0, !UPT ;  /* 0x7ffffff005047892 */ /* 0x000fd8000f8ec0ff */
.L_x_1:
[----:B------:R-:W-:-:S05]  /*0d60*/  IMAD.U32 R0, RZ, RZ, UR5 ;  /* 0x00000005ff007e24 */ /* 0x000fca000f8e00ff */
[----:B------:R-:W-:-:S13]  /*0d70*/  LOP3.LUT P0, R0, R0, 0xf, RZ, 0xc0, !PT ;  /* 0x0000000f00007812 */ /* 0x000fda000780c0ff */
[----:B------:R-:W-:Y:S05]  /*0d80*/  @!P0 BRA `(.L_x_0) ;  /* 0x0000000400c08947 */ /* 0x000fea0003800000 */
[----:B------:R-:W0:Y:S01]  /*0d90*/  S2R R19, SR_TID.X ;  /* 0x0000000000137919 */ /* 0x000e220000002100 */
[----:B------:R-:W-:Y:S01]  /*0da0*/  ISETP.GE.U32.AND P0, PT, R0, 0x8, PT ;  /* 0x000000080000780c */ /* 0x000fe20003f06070 */
[----:B------:R-:W-:-:S04]  /*0db0*/  ULOP3.LUT UR6, UR5, 0x7, URZ, 0xc0, !UPT ;  /* 0x0000000705067892 */ /* 0x000fc8000f8ec0ff */
[----:B------:R-:W-:Y:S01]  /*0dc0*/  UISETP.NE.AND UP0, UPT, UR6, URZ, UPT ;  /* 0x000000ff0600728c */ /* 0x000fe2000bf05270 */
[----:B0-----:R-:W-:-:S07]  /*0dd0*/  IMAD R0, R4, UR22, R19 ;  /* 0x0000001604007c24 */ /* 0x001fce000f8e0213 */
[----:B------:R-:W-:Y:S05]  /*0de0*/  @!P0 BRA `(.L_x_3) ;  /* 0x0000000000e48947 */ /* 0x000fea0003800000 */
[----:B------:R-:W-:-:S04]  /*0df0*/  IMAD R8, R5, UR4, R0 ;  /* 0x0000000405087c24 */ /* 0x000fc8000f8e0200 */
[----:B------:R-:W-:Y:S01]  /*0e00*/  IMAD.IADD R12, R5, 0x1, R8 ;  /* 0x00000001050c7824 */ /* 0x000fe200078e0208 */
[----:B------:R-:W-:-:S04]  /*0e10*/  ISETP.GE.AND P5, PT, R8, R17, PT ;  /* 0x000000110800720c */ /* 0x000fc80003fa6270 */
[----:B------:R-:W-:-:S09]  /*0e20*/  ISETP.GE.AND P4, PT, R12, R17, PT ;  /* 0x000000110c00720c */ /* 0x000fd20003f86270 */
[----:B------:R-:W0:Y:S08]  /*0e30*/  @!P5 LDC.64 R6, c[0x0][0x380] ;  /* 0x0000e000ff06db82 */ /* 0x000e300000000a00 */
[----:B------:R-:W1:Y:S01]  /*0e40*/  @!P4 LDC.64 R10, c[0x0][0x380] ;  /* 0x0000e000ff0acb82 */ /* 0x000e620000000a00 */
[----:B0-----:R-:W-:-:S06]  /*0e50*/  @!P5 IMAD.WIDE R6, R8, 0x4, R6 ;  /* 0x000000040806d825 */ /* 0x001fcc00078e0206 */
[----:B------:R-:W2:Y:S01]  /*0e60*/  @!P5 LDG.E R7, desc[UR24][R6.64] ;  /* 0x000000180607d981 */ /* 0x000ea2000c1e1900 */
[----:B-1----:R-:W-:-:S05]  /*0e70*/  @!P4 IMAD.WIDE R10, R12, 0x4, R10 ;  /* 0x000000040c0ac825 */ /* 0x002fca00078e020a */
[----:B------:R0:W3:Y:S01]  /*0e80*/  @!P4 LDG.E R13, desc[UR24][R10.64] ;  /* 0x000000180a0dc981 */ /* 0x0000e2000c1e1900 */
[----:B------:R-:W-:-:S04]  /*0e90*/  IMAD.IADD R12, R5, 0x1, R12 ;  /* 0x00000001050c7824 */ /* 0x000fc800078e020c */
[----:B------:R-:W-:Y:S01]  /*0ea0*/  IMAD.IADD R24, R5, 0x1, R12 ;  /* 0x0000000105187824 */ /* 0x000fe200078e020c */
[----:B------:R-:W-:-:S03]  /*0eb0*/  ISETP.GE.AND P0, PT, R12, R17, PT ;  /* 0x000000110c00720c */ /* 0x000fc60003f06270 */
[----:B------:R-:W-:Y:S01]  /*0ec0*/  IMAD.IADD R14, R5, 0x1, R24 ;  /* 0x00000001050e7824 */ /* 0x000fe200078e0218 */
[----:B------:R-:W-:-:S03]  /*0ed0*/  ISETP.GE.AND P1, PT, R24, R17, PT ;  /* 0x000000111800720c */ /* 0x000fc60003f26270 */
[----:B------:R-:W-:Y:S01]  /*0ee0*/  IMAD.IADD R16, R5, 0x1, R14 ;  /* 0x0000000105107824 */ /* 0x000fe200078e020e */
[----:B------:R-:W-:-:S03]  /*0ef0*/  ISETP.GE.AND P2, PT, R14, R17, PT ;  /* 0x000000110e00720c */ /* 0x000fc60003f46270 */
[C---:B------:R-:W-:Y:S01]  /*0f00*/  IMAD.IADD R18, R5.reuse, 0x1, R16 ;  /* 0x0000000105127824 */ /* 0x040fe200078e0210 */
[----:B------:R-:W-:Y:S01]  /*0f10*/  ISETP.GE.AND P3, PT, R16, R17, PT ;  /* 0x000000111000720c */ /* 0x000fe20003f66270 */
[----:B------:R-:W1:Y:S02]  /*0f20*/  @!P0 LDC.64 R22, c[0x0][0x380] ;  /* 0x0000e000ff168b82 */ /* 0x000e640000000a00 */
[----:B------:R-:W-:-:S06]  /*0f30*/  IMAD.IADD R20, R5, 0x1, R18 ;  /* 0x0000000105147824 */ /* 0x000fcc00078e0212 */
[----:B------:R-:W4:Y:S08]  /*0f40*/  @!P1 LDC.64 R8, c[0x0][0x380] ;  /* 0x0000e000ff089b82 */ /* 0x000f300000000a00 */
[----:B0-----:R-:W0:Y:S01]  /*0f50*/  @!P2 LDC.64 R10, c[0x0][0x380] ;  /* 0x0000e000ff0aab82 */ /* 0x001e220000000a00 */
[----:B-1----:R-:W-:-:S06]  /*0f60*/  @!P0 IMAD.WIDE R22, R12, 0x4, R22 ;  /* 0x000000040c168825 */ /* 0x002fcc00078e0216 */
[----:B------:R-:W5:Y:S01]  /*0f70*/  @!P0 LDG.E R23, desc[UR24][R22.64] ;  /* 0x0000001816178981 */ /* 0x000f62000c1e1900 */
[----:B0-----:R-:W-:-:S06]  /*0f80*/  @!P2 IMAD.WIDE R10, R14, 0x4, R10 ;  /* 0x000000040e0aa825 */ /* 0x001fcc00078e020a */
[----:B------:R-:W5:Y:S01]  /*0f90*/  @!P2 LDG.E R11, desc[UR24][R10.64] ;  /* 0x000000180a0ba981 */ /* 0x000f62000c1e1900 */
[----:B--2---:R-:W-:-:S04]  /*0fa0*/  @!P5 FSETP.GEU.AND P6, PT, R2, R7, PT ;  /* 0x000000070200d20b */ /* 0x004fc80003fce000 */
[----:B------:R-:W-:Y:S02]  /*0fb0*/  @!P5 FSEL R2, R2, R7, !P6 ;  /* 0x000000070202d208 */ /* 0x000fe40007000000 */
[----:B------:R-:W-:Y:S01]  /*0fc0*/  ISETP.GE.AND P5, PT, R18, R17, PT ;  /* 0x000000111200720c */ /* 0x000fe20003fa6270 */
[----:B------:R-:W0:Y:S01]  /*0fd0*/  @!P3 LDC.64 R6, c[0x0][0x380] ;  /* 0x0000e000ff06bb82 */ /* 0x000e220000000a00 */
[----:B---3--:R-:W-:-:S04]  /*0fe0*/  @!P4 FSETP.GEU.AND P6, PT, R2, R13, PT ;  /* 0x0000000d0200c20b */ /* 0x008fc80003fce000 */
[----:B------:R-:W-:Y:S02]  /*0ff0*/  @!P4 FSEL R2, R2, R13, !P6 ;  /* 0x0000000d0202c208 */ /* 0x000fe40007000000 */
[----:B------:R-:W-:Y:S01]  /*1000*/  ISETP.GE.AND P4, PT, R20, R17, PT ;  /* 0x000000111400720c */ /* 0x000fe20003f86270 */
[----:B----4-:R-:W-:-:S04]  /*1010*/  @!P1 IMAD.WIDE R12, R24, 0x4, R8 ;  /* 0x00000004180c9825 */ /* 0x010fc800078e0208 */
[----:B------:R-:W1:Y:S02]  /*1020*/  @!P5 LDC.64 R8, c[0x0][0x380] ;  /* 0x0000e000ff08db82 */ /* 0x000e640000000a00 */
[----:B------:R-:W2:Y:S06]  /*1030*/  @!P1 LDG.E R13, desc[UR24][R12.64] ;  /* 0x000000180c0d9981 */ /* 0x000eac000c1e1900 */
[----:B------:R-:W3:Y:S01]  /*1040*/  @!P4 LDC.64 R14, c[0x0][0x380] ;  /* 0x0000e000ff0ecb82 */ /* 0x000ee20000000a00 */
[----:B0-----:R-:W-:-:S06]  /*1050*/  @!P3 IMAD.WIDE R6, R16, 0x4, R6 ;  /* 0x000000041006b825 */ /* 0x001fcc00078e0206 */
[----:B------:R-:W4:Y:S01]  /*1060*/  @!P3 LDG.E R7, desc[UR24][R6.64] ;  /* 0x000000180607b981 */ /* 0x000f22000c1e1900 */
[----:B-1----:R-:W-:-:S06]  /*1070*/  @!P5 IMAD.WIDE R8, R18, 0x4, R8 ;  /* 0x000000041208d825 */ /* 0x002fcc00078e0208 */
[----:B------:R-:W4:Y:S01]  /*1080*/  @!P5 LDG.E R9, desc[UR24][R8.64] ;  /* 0x000000180809d981 */ /* 0x000f22000c1e1900 */
[----:B---3--:R-:W-:-:S06]  /*1090*/  @!P4 IMAD.WIDE R14, R20, 0x4, R14 ;  /* 0x00000004140ec825 */ /* 0x008fcc00078e020e */
[----:B------:R-:W3:Y:S01]  /*10a0*/  @!P4 LDG.E R15, desc[UR24][R14.64] ;  /* 0x000000180e0fc981 */ /* 0x000ee2000c1e1900 */
[----:B-----5:R-:W-:-:S04]  /*10b0*/  @!P0 FSETP.GEU.AND P6, PT, R2, R23, PT ;  /* 0x000000170200820b */ /* 0x020fc80003fce000 */
[----:B------:R-:W-:Y:S01]  /*10c0*/  @!P0 FSEL R2, R2, R23, !P6 ;  /* 0x0000001702028208 */ /* 0x000fe20007000000 */
[----:B------:R-:W-:-:S03]  /*10d0*/  UIADD3 UR4, UPT, UPT, UR4, 0x8, URZ ;  /* 0x0000000804047890 */ /* 0x000fc6000fffe0ff */
[----:B--2---:R-:W-:-:S04]  /*10e0*/  @!P1 FSETP.GEU.AND P0, PT, R2, R13, PT ;  /* 0x0000000d0200920b */ /* 0x004fc80003f0e000 */
[----:B------:R-:W-:-:S04]  /*10f0*/  @!P1 FSEL R2, R2, R13, !P0 ;  /* 0x0000000d02029208 */ /* 0x000fc80004000000 */
[----:B------:R-:W-:-:S04]  /*1100*/  @!P2 FSETP.GEU.AND P0, PT, R2, R11, PT ;  /* 0x0000000b0200a20b */ /* 0x000fc80003f0e000 */
[----:B------:R-:W-:-:S04]  /*1110*/  @!P2 FSEL R2, R2, R11, !P0 ;  /* 0x0000000b0202a208 */ /* 0x000fc80004000000 */
[----:B----4-:R-:W-:-:S04]  /*1120*/  @!P3 FSETP.GEU.AND P0, PT, R2, R7, PT ;  /* 0x000000070200b20b */ /* 0x010fc80003f0e000 */
[----:B------:R-:W-:-:S04]  /*1130*/  @!P3 FSEL R2, R2, R7, !P0 ;  /* 0x000000070202b208 */ /* 0x000fc80004000000 */
[----:B------:R-:W-:-:S04]  /*1140*/  @!P5 FSETP.GEU.AND P0, PT, R2, R9, PT ;  /* 0x000000090200d20b */ /* 0x000fc80003f0e000 */
[----:B------:R-:W-:-:S04]  /*1150*/  @!P5 FSEL R2, R2, R9, !P0 ;  /* 0x000000090202d208 */ /* 0x000fc80004000000 */
[----:B---3--:R-:W-:-:S04]  /*1160*/  @!P4 FSETP.GEU.AND P0, PT, R2, R15, PT ;  /* 0x0000000f0200c20b */ /* 0x008fc80003f0e000 */
[----:B------:R-:W-:-:S09]  /*1170*/  @!P4 FSEL R2, R2, R15, !P0 ;  /* 0x0000000f0202c208 */ /* 0x000fd20004000000 */
.L_x_3:
[----:B------:R-:W-:Y:S05]  /*1180*/  BRA.U !UP0, `(.L_x_0) ;  /* 0x0000000108c07547 */ /* 0x000fea000b800000 */
[----:B------:R-:W-:Y:S02]  /*1190*/  UISETP.GE.U32.AND UP0, UPT, UR6, 0x4, UPT ;  /* 0x000000040600788c */ /* 0x000fe4000bf06070 */
[----:B------:R-:W-:-:S04]  /*11a0*/  ULOP3.LUT UR5, UR5, 0x3, URZ, 0xc0, !UPT ;  /* 0x0000000305057892 */ /* 0x000fc8000f8ec0ff */
[----:B------:R-:W-:-:S03]  /*11b0*/  UISETP.NE.AND UP1, UPT, UR5, URZ, UPT ;  /* 0x000000ff0500728c */ /* 0x000fc6000bf25270 */
[----:B------:R-:W-:Y:S08]  /*11c0*/  BRA.U !UP0, `(.L_x_4) ;  /* 0x0000000108747547 */ /* 0x000ff0000b800000 */
[----:B------:R-:W-:-:S04]  /*11d0*/  IMAD R6, R5, UR4, R0 ;  /* 0x0000000405067c24 */ /* 0x000fc8000f8e0200 */
[----:B------:R-:W-:Y:S01]  /*11e0*/  IMAD.IADD R0, R5, 0x1, R6 ;  /* 0x0000000105007824 */ /* 0x000fe200078e0206 */
[----:B------:R-:W-:-:S03]  /*11f0*/  ISETP.GE.AND P1, PT, R6, R17, PT ;  /* 0x000000110600720c */ /* 0x000fc60003f26270 */
[----:B------:R-:W-:Y:S01]  /*1200*/  IMAD.IADD R14, R5, 0x1, R0 ;  /* 0x00000001050e7824 */ /* 0x000fe200078e0200 */
[----:B------:R-:W-:-:S03]  /*1210*/  ISETP.GE.AND P3, PT, R0, R17, PT ;  /* 0x000000110000720c */ /* 0x000fc60003f66270 */
[----:B------:R-:W-:Y:S01]  /*1220*/  IMAD.IADD R15, R5, 0x1, R14 ;  /* 0x00000001050f7824 */ /* 0x000fe200078e020e */
[----:B------:R-:W-:-:S04]  /*1230*/  ISETP.GE.AND P4, PT, R14, R17, PT ;  /* 0x000000110e00720c */ /* 0x000fc80003f86270 */
[----:B------:R-:W-:Y:S01]  /*1240*/  ISETP.GE.AND P0, PT, R15, R17, PT ;  /* 0x000000110f00720c */ /* 0x000fe20003f06270 */
[----:B------:R-:W0:Y:S08]  /*1250*/  @!P1 LDC.64 R12, c[0x0][0x380] ;  /* 0x0000e000ff0c9b82 */ /* 0x000e300000000a00 */
[----:B------:R-:W1:Y:S08]  /*1260*/  @!P3 LDC.64 R10, c[0x0][0x380] ;  /* 0x0000e000ff0abb82 */ /* 0x000e700000000a00 */
[----:B------:R-:W2:Y:S01]  /*1270*/  @!P4 LDC.64 R8, c[0x0][0x380] ;  /* 0x0000e000ff08cb82 */ /* 0x000ea20000000a00 */
[----:B0-----:R-:W-:-:S07]  /*1280*/  @!P1 IMAD.WIDE R12, R6, 0x4, R12 ;  /* 0x00000004060c9825 */ /* 0x001fce00078e020c */
[----:B------:R-:W0:Y:S01]  /*1290*/  @!P0 LDC.64 R6, c[0x0][0x380] ;  /* 0x0000e000ff068b82 */ /* 0x000e220000000a00 */
[----:B------:R-:W3:Y:S01]  /*12a0*/  @!P1 LDG.E R13, desc[UR24][R12.64] ;  /* 0x000000180c0d9981 */ /* 0x000ee2000c1e1900 */
[----:B-1----:R-:W-:-:S06]  /*12b0*/  @!P3 IMAD.WIDE R10, R0, 0x4, R10 ;  /* 0x00000004000ab825 */ /* 0x002fcc00078e020a */
[----:B------:R-:W4:Y:S01]  /*12c0*/  @!P3 LDG.E R11, desc[UR24][R10.64] ;  /* 0x000000180a0bb981 */ /* 0x000f22000c1e1900 */
[----:B--2---:R-:W-:-:S06]  /*12d0*/  @!P4 IMAD.WIDE R8, R14, 0x4, R8 ;  /* 0x000000040e08c825 */ /* 0x004fcc00078e0208 */
[----:B------:R-:W2:Y:S01]  /*12e0*/  @!P4 LDG.E R9, desc[UR24][R8.64] ;  /* 0x000000180809c981 */ /* 0x000ea2000c1e1900 */
[----:B0-----:R-:W-:-:S06]  /*12f0*/  @!P0 IMAD.WIDE R6, R15, 0x4, R6 ;  /* 0x000000040f068825 */ /* 0x001fcc00078e0206 */
[----:B------:R-:W5:Y:S01]  /*1300*/  @!P0 LDG.E R7, desc[UR24][R6.64] ;  /* 0x0000001806078981 */ /* 0x000f62000c1e1900 */
[----:B------:R-:W-:Y:S01]  /*1310*/  UIADD3 UR4, UPT, UPT, UR4, 0x4, URZ ;  /* 0x0000000404047890 */ /* 0x000fe2000fffe0ff */
[----:B---3--:R-:W-:-:S04]  /*1320*/  @!P1 FSETP.GEU.AND P2, PT, R2, R13, PT ;  /* 0x0000000d0200920b */ /* 0x008fc80003f4e000 */
[----:B------:R-:W-:-:S04]  /*1330*/  @!P1 FSEL R2, R2, R13, !P2 ;  /* 0x0000000d02029208 */ /* 0x000fc80005000000 */
[----:B----4-:R-:W-:-:S04]  /*1340*/  @!P3 FSETP.GEU.AND P1, PT, R2, R11, PT ;  /* 0x0000000b0200b20b */ /* 0x010fc80003f2e000 */
[----:B------:R-:W-:-:S04]  /*1350*/  @!P3 FSEL R2, R2, R11, !P1 ;  /* 0x0000000b0202b208 */ /* 0x000fc80004800000 */
[----:B--2---:R-:W-:-:S04]  /*1360*/  @!P4 FSETP.GEU.AND P1, PT, R2, R9, PT ;  /* 0x000000090200c20b */ /* 0x004fc80003f2e000 */
[----:B------:R-:W-:-:S04]  /*1370*/  @!P4 FSEL R2, R2, R9, !P1 ;  /* 0x000000090202c208 */ /* 0x000fc80004800000 */
[----:B-----5:R-:W-:-:S04]  /*1380*/  @!P0 FSETP.GEU.AND P1, PT, R2, R7, PT ;  /* 0x000000070200820b */ /* 0x020fc80003f2e000 */
[----:B------:R-:W-:-:S09]  /*1390*/  @!P0 FSEL R2, R2, R7, !P1 ;  /* 0x0000000702028208 */ /* 0x000fd20004800000 */
.L_x_4:
[----:B------:R-:W-:Y:S05]  /*13a0*/  BRA.U !UP1, `(.L_x_0) ;  /* 0x0000000109387547 */ /* 0x000fea000b800000 */
[----:B------:R-:W-:Y:S01]  /*13b0*/  UIMAD UR4, UR21, UR4, UR22 ;  /* 0x00000004150472a4 */ /* 0x000fe2000f8e0216 */
[----:B------:R-:W0:Y:S05]  /*13c0*/  LDCU UR6, c[0x0][0x390] ;  /* 0x00007200ff0677ac */ /* 0x000e2a0008000800 */
[----:B------:R-:W-:Y:S01]  /*13d0*/  IMAD R4, R4, UR4, R19 ;  /* 0x0000000404047c24 */ /* 0x000fe2000f8e0213 */
[----:B------:R-:W-:-:S12]  /*13e0*/  UIADD3 UR5, UPT, UPT, -UR5, URZ, URZ ;  /* 0x000000ff05057290 */ /* 0x000fd8000fffe1ff */
.L_x_5:
[----:B0-----:R-:W-:-:S13]  /*13f0*/  ISETP.GE.AND P0, PT, R4, UR6, PT ;  /* 0x0000000604007c0c */ /* 0x001fda000bf06270 */
[----:B------:R-:W0:Y:S02]  /*1400*/  @!P0 LDC.64 R6, c[0x0][0x380] ;  /* 0x0000e000ff068b82 */ /* 0x000e240000000a00 */
[----:B0-----:R-:W-:-:S06]  /*1410*/  @!P0 IMAD.WIDE R6, R4, 0x4, R6 ;  /* 0x0000000404068825 */ /* 0x001fcc00078e0206 */
[----:B------:R-:W2:Y:S01]  /*1420*/  @!P0 LDG.E R7, desc[UR24][R6.64] ;  /* 0x0000001806078981 */ /* 0x000ea2000c1e1900 */
[----:B------:R-:W-:Y:S01]  /*1430*/  UIADD3 UR5, UPT, UPT, UR5, 0x1, URZ ;  /* 0x0000000105057890 */ /* 0x000fe2000fffe0ff */
[----:B------:R-:W-:-:S03]  /*1440*/  IMAD.IADD R4, R5, 0x1, R4 ;  /* 0x0000000105047824 */ /* 0x000fc600078e0204 */
[----:B------:R-:W-:Y:S01]  /*1450*/  UISETP.NE.AND UP0, UPT, UR5, URZ, UPT ;  /* 0x000000ff0500728c */ /* 0x000fe2000bf05270 */
[----:B--2---:R-:W-:-:S04]  /*1460*/  @!P0 FSETP.GEU.AND P1, PT, R2, R7, PT ;  /* 0x000000070200820b */ /* 0x004fc80003f2e000 */
[----:B------:R-:W-:-:S04]  /*1470*/  @!P0 FSEL R2, R2, R7, !P1 ;  /* 0x0000000702028208 */ /* 0x000fc80004800000 */
[----:B------:R-:W-:Y:S05]  /*1480*/  BRA.U UP0, `(.L_x_5) ;  /* 0xfffffffd00d87547 */ /* 0x000fea000b83ffff */
.L_x_0:
[----:B------:R-:W0:Y:S01]  /*1490*/  SHFL.DOWN PT, R5, R2, 0x10, 0x1f ;  /* 0x0a001f0002057f89 */ /* 0x000e2200000e0000 */
[----:B------:R-:W1:Y:S01]  /*14a0*/  S2UR UR6, SR_CgaCtaId ;  /* 0x00000000000679c3 */ /* 0x000e620000008800 */
[----:B------:R-:W-:Y:S01]  /*14b0*/  UMOV UR4, 0x400 ;  /* 0x0000040000047882 */ /* 0x000fe20000000000 */
[----:B------:R-:W2:Y:S01]  /*14c0*/  LDCU UR7, c[0x0][0x398] ;  /* 0x00007300ff0777ac */ /* 0x000ea20008000800 */
[----:B0-----:R-:W-:Y:S01]  /*14d0*/  FSETP.GEU.AND P0, PT, R2, R5, PT ;  /* 0x000000050200720b */ /* 0x001fe20003f0e000 */
[----:B-1----:R-:W-:-:S03]  /*14e0*/  ULEA UR6, UR6, UR4, 0x18 ;  /* 0x0000000406067291 */ /* 0x002fc6000f8ec0ff */
[----:B------:R-:W-:-:S05]  /*14f0*/  FSEL R0, R2, R5, !P0 ;  /* 0x0000000502007208 */ /* 0x000fca0004000000 */
[----:B------:R-:W0:Y:S02]  /*1500*/  SHFL.DOWN PT, R5, R0, 0x8, 0x1f ;  /* 0x09001f0000057f89 */ /* 0x000e2400000e0000 */
[----:B0-----:R-:W-:-:S04]  /*1510*/  FSETP.GEU.AND P0, PT, R0, R5, PT ;  /* 0x000000050000720b */ /* 0x001fc80003f0e000 */
[----:B------:R-:W-:-:S05]  /*1520*/  FSEL R4, R0, R5, !P0 ;  /* 0x0000000500047208 */ /* 0x000fca0004000000 */
[----:B------:R-:W0:Y:S02]  /*1530*/  SHFL.DOWN PT, R5, R4, 0x4, 0x1f ;  /* 0x08801f0004057f89 */ /* 0x000e2400000e0000 */
[----:B0-----:R-:W-:-:S04]  /*1540*/  FSETP.GEU.AND P0, PT, R4, R5, PT ;  /* 0x000000050400720b */ /* 0x001fc80003f0e000 */
[----:B------:R-:W-:Y:S02]  /*1550*/  FSEL R6, R4, R5, !P0 ;  /* 0x0000000504067208 */ /* 0x000fe40004000000 */
[----:B------:R-:W0:Y:S03]  /*1560*/  S2R R5, SR_TID.X ;  /* 0x0000000000057919 */ /* 0x000e260000002100 */
[----:B------:R-:W1:Y:S02]  /*1570*/  SHFL.DOWN PT, R7, R6, 0x2, 0x1f ;  /* 0x08401f0006077f89 */ /* 0x000e6400000e0000 */
[----:B-1----:R-:W-:-:S04]  /*1580*/  FSETP.GEU.AND P0, PT, R6, R7, PT ;  /* 0x000000070600720b */ /* 0x002fc80003f0e000 */
[----:B------:R-:W-:Y:S01]  /*1590*/  FSEL R7, R6, R7, !P0 ;  /* 0x0000000706077208 */ /* 0x000fe20004000000 */
[----:B--2---:R-:W-:Y:S01]  /*15a0*/  IMAD.U32 R6, RZ, RZ, UR7 ;  /* 0x00000007ff067e24 */ /* 0x004fe2000f8e00ff */
[C---:B0-----:R-:W-:Y:S02]  /*15b0*/  LOP3.LUT P0, R0, R5.reuse, 0x1f, RZ, 0xc0, !PT ;  /* 0x0000001f05007812 */ /* 0x041fe4000780c0ff */
[C---:B------:R-:W-:Y:S01]  /*15c0*/  LEA.HI R4, R5.reuse, UR6, RZ, 0x1d ;  /* 0x0000000605047c11 */ /* 0x040fe2000f8fe8ff */
[----:B------:R-:W0:Y:S01]  /*15d0*/  SHFL.DOWN PT, R2, R7, 0x1, 0x1f ;  /* 0x08201f0007027f89 */ /* 0x000e2200000e0000 */
[----:B------:R-:W-:Y:S02]  /*15e0*/  ISETP.GT.U32.AND P1, PT, R5, 0xf, PT ;  /* 0x0000000f0500780c */ /* 0x000fe40003f24070 */
[----:B0-----:R-:W-:-:S04]  /*15f0*/  FSETP.GEU.AND P2, PT, R7, R2, PT ;  /* 0x000000020700720b */ /* 0x001fc80003f4e000 */
[----:B------:R-:W-:Y:S02]  /*1600*/  FSEL R9, R7, R2, !P2 ;  /* 0x0000000207097208 */ /* 0x000fe40005000000 */
[C---:B------:R-:W-:Y:S02]  /*1610*/  LEA R2, R5.reuse, UR6, 0x2 ;  /* 0x0000000605027c11 */ /* 0x040fe4000f8e10ff */
[----:B------:R-:W-:Y:S01]  /*1620*/  ISETP.GT.U32.AND P2, PT, R5, 0x1f, PT ;  /* 0x0000001f0500780c */ /* 0x000fe20003f44070 */
[----:B------:R0:W-:Y:S01]  /*1630*/  @!P0 STS [R4], R9 ;  /* 0x0000000904008388 */ /* 0x0001e20000000800 */
[----:B------:R-:W-:Y:S01]  /*1640*/  BAR.SYNC.DEFER_BLOCKING 0x0 ;  /* 0x0000000000007b1d */ /* 0x000fe20000010000 */
[----:B------:R-:W-:-:S05]  /*1650*/  PLOP3.LUT P0, PT, PT, PT, PT, 0x8, 0x80 ;  /* 0x000000000080781c */ /* 0x000fca0003f0e170 */
[----:B------:R0:W1:Y:S05]  /*1660*/  @!P1 LDS R6, [R2] ;  /* 0x0000000002069984 */ /* 0x00006a0000000800 */
[----:B0-----:R-:W-:Y:S05]  /*1670*/  @P2 BRA `(.L_x_6) ;  /* 0x0000000000842947 */ /* 0x001fea0003800000 */
[----:B------:R-:W-:-:S03]  /*1680*/  UMOV UR4, 0xffffffff ;  /* 0xffffffff00047882 */ /* 0x000fc60000000000 */
[----:B------:R-:W-:Y:S05]  /*1690*/  BRA.DIV UR4, `(.L_x_7) ;  /* 0x0000000604507947 */ /* 0x000fea000b800000 */
[----:B-1----:R-:W0:Y:S02]  /*16a0*/  SHFL.DOWN PT, R7, R6, 0x8, 0x1f ;  /* 0x09001f0006077f89 */ /* 0x002e2400000e0000 */
[----:B0-----:R-:W-:-:S04]  /*16b0*/  FSETP.GEU.AND P3, PT, R6, R7, PT ;  /* 0x000000070600720b */ /* 0x001fc80003f6e000 */
[----:B------:R-:W-:-:S05]  /*16c0*/  FSEL R7, R6, R7, !P3 ;  /* 0x0000000706077208 */ /* 0x000fca0005800000 */
[----:B------:R-:W0:Y:S02]  /*16d0*/  SHFL.DOWN PT, R8, R7, 0x4, 0x1f ;  /* 0x08801f0007087f89 */ /* 0x000e2400000e0000 */
[----:B0-----:R-:W-:-:S04]  /*16e0*/  FSETP.GEU.AND P3, PT, R7, R8, PT ;  /* 0x000000080700720b */ /* 0x001fc80003f6e000 */
[----:B------:R-:W-:-:S05]  /*16f0*/  FSEL R8, R7, R8, !P3 ;  /* 0x0000000807087208 */ /* 0x000fca0005800000 */
[----:B------:R-:W0:Y:S02]  /*1700*/  SHFL.DOWN PT, R9, R8, 0x2, 0x1f ;  /* 0x08401f0008097f89 */ /* 0x000e2400000e0000 */
[----:B0-----:R-:W-:-:S04]  /*1710*/  FSETP.GEU.AND P3, PT, R8, R9, PT ;  /* 0x000000090800720b */ /* 0x001fc80003f6e000 */
[----:B------:R-:W-:-:S05]  /*1720*/  FSEL R9, R8, R9, !P3 ;  /* 0x0000000908097208 */ /* 0x000fca0005800000 */
[----:B------:R0:W1:Y:S04]  /*1730*/  SHFL.DOWN PT, R10, R9, 0x1, 0x1f ;  /* 0x08201f00090a7f89 */ /* 0x00006800000e0000 */
.L_x_17:
[----:B------:R-:W-:Y:S02]  /*1740*/  ISETP.NE.AND P4, PT, R5, RZ, PT ;  /* 0x000000ff0500720c */ /* 0x000fe40003f85270 */
[----:B-1----:R-:W-:-:S04]  /*1750*/  FSETP.GEU.AND P3, PT, R9, R10, PT ;  /* 0x0000000a0900720b */ /* 0x002fc80003f6e000 */
[----:B------:R-:W-:-:S07]  /*1760*/  FSEL R13, R9, R10, !P3 ;  /* 0x0000000a090d7208 */ /* 0x000fce0005800000 */
[----:B------:R-:W-:Y:S05]  /*1770*/  @P4 BRA `(.L_x_6) ;  /* 0x0000000000444947 */ /* 0x000fea0003800000 */
[----:B------:R-:W1:Y:S01]  /*1780*/  LDCU.64 UR4, c[0x0][0x3a0] ;  /* 0x00007400ff0477ac */ /* 0x000e620008000a00 */
[----:B------:R-:W2:Y:S01]  /*1790*/  LDC.64 R6, c[0x0][0x3a8] ;  /* 0x0000ea00ff067b82 */ /* 0x000ea20000000a00 */
[----:B------:R-:W-:Y:S01]  /*17a0*/  IMAD.MOV.U32 R11, RZ, RZ, 0x1 ;  /* 0x00000001ff0b7424 */ /* 0x000fe200078e00ff */
[----:B-1----:R-:W-:-:S06]  /*17b0*/  UIMAD.WIDE.U32 UR4, UR22, 0x4, UR4 ;  /* 0x00000004160478a5 */ /* 0x002fcc000f8e0004 */
[----:B------:R-:W-:Y:S02]  /*17c0*/  IMAD.U32 R8, RZ, RZ, UR4 ;  /* 0x00000004ff087e24 */ /* 0x000fe4000f8e00ff */
[----:B0-----:R-:W-:-:S05]  /*17d0*/  IMAD.U32 R9, RZ, RZ, UR5 ;  /* 0x00000005ff097e24 */ /* 0x001fca000f8e00ff */
[----:B------:R0:W-:Y:S01]  /*17e0*/  STG.E desc[UR24][R8.64], R13 ;  /* 0x0000000d08007986 */ /* 0x0001e2000c101918 */
[----:B------:R-:W-:Y:S06]  /*17f0*/  MEMBAR.SC.GPU ;  /* 0x0000000000007992 */ /* 0x000fec0000002000 */
[----:B------:R-:W-:-:S00]  /*1800*/  ERRBAR ;  /* 0x00000000000079ab */ /* 0x000fc00000000000 */
[----:B------:R-:W-:Y:S06]  /*1810*/  CGAERRBAR ;  /* 0x00000000000075ab */ /* 0x000fec0000000000 */
[----:B------:R-:W-:Y:S04]  /*1820*/  CCTL.IVALL ;  /* 0x00000000ff00798f */ /* 0x000fe80002000000 */
[----:B--2---:R-:W2:Y:S01]  /*1830*/  ATOMG.E.ADD.STRONG.GPU PT, R6, desc[UR24][R6.64], R11 ;  /* 0x8000000b060679a8 */ /* 0x004ea200081ef118 */
[----:B------:R-:W-:-:S06]  /*1840*/  UIADD3 UR4, UPT, UPT, UR21, -0x1, URZ ;  /* 0xffffffff15047890 */ /* 0x000fcc000fffe0ff */
[----:B--2---:R-:W-:-:S04]  /*1850*/  ISETP.NE.AND P0, PT, R6, UR4, PT ;  /* 0x0000000406007c0c */ /* 0x004fc8000bf05270 */
[----:B0-----:R-:W-:Y:S02]  /*1860*/  SEL R8, RZ, 0x1, P0 ;  /* 0x00000001ff087807 */ /* 0x001fe40000000000 */
[----:B------:R-:W-:-:S03]  /*1870*/  PLOP3.LUT P0, PT, PT, PT, PT, 0x80, 0x8 ;  /* 0x000000000008781c */ /* 0x000fc60003f0f070 */
[----:B------:R2:W-:Y:S10]  /*1880*/  STS.U8 [UR6+0x40], R8 ;  /* 0x00004008ff007988 */ /* 0x0005f40008000006 */
.L_x_6:
[----:B------:R-:W-:Y:S05]  /*1890*/  WARPSYNC.ALL ;  /* 0x0000000000007948 */ /* 0x000fea0003800000 */
[----:B------:R-:W-:Y:S06]  /*18a0*/  BAR.SYNC.DEFER_BLOCKING 0x0 ;  /* 0x0000000000007b1d */ /* 0x000fec0000010000 */
[----:B-1----:R-:W1:Y:S02]  /*18b0*/  LDS.U8 R6, [UR6+0x40] ;  /* 0x00004006ff067984 */ /* 0x002e640008000000 */
[----:B-1----:R-:W-:-:S13]  /*18c0*/  ISETP.NE.AND P3, PT, R6, RZ, PT ;  /* 0x000000ff0600720c */ /* 0x002fda0003f65270 */
[----:B------:R-:W-:Y:S05]  /*18d0*/  @!P3 EXIT ;  /* 0x000000000000b94d */ /* 0x000fea0003800000 */
[----:B------:R-:W-:Y:S01]  /*18e0*/  ISETP.GE.U32.AND P3, PT, R5, UR21, PT ;  /* 0x0000001505007c0c */ /* 0x000fe2000bf66070 */
[----:B------:R-:W-:Y:S01]  /*18f0*/  BSSY.RECONVERGENT B0, `(.L_x_8) ;  /* 0x0000006000007945 */ /* 0x000fe20003800200 */
[----:B------:R-:W-:-:S11]  /*1900*/  IMAD.U32 R6, RZ, RZ, UR7 ;  /* 0x00000007ff067e24 */ /* 0x000fd6000f8e00ff */
[----:B------:R-:W-:Y:S05]  /*1910*/  @P3 BRA `(.L_x_9) ;  /* 0x00000000000c3947 */ /* 0x000fea0003800000 */
[----:B------:R-:W1:Y:S02]  /*1920*/  LDC.64 R6, c[0x0][0x3a0] ;  /* 0x0000e800ff067b82 */ /* 0x000e640000000a00 */
[----:B-1----:R-:W-:-:S06]  /*1930*/  IMAD.WIDE.U32 R6, R5, 0x4, R6 ;  /* 0x0000000405067825 */ /* 0x002fcc00078e0006 */
[----:B------:R1:W5:Y:S02]  /*1940*/  LDG.E R6, desc[UR24][R6.64] ;  /* 0x0000001806067981 */ /* 0x000364000c1e1900 */
.L_x_9:
[----:B------:R-:W-:Y:S05]  /*1950*/  BSYNC.RECONVERGENT B0 ;  /* 0x0000000000007941 */ /* 0x000fea0003800200 */
.L_x_8:
[----:B-----5:R-:W3:Y:S01]  /*1960*/  SHFL.DOWN PT, R5, R6, 0x10, 0x1f ;  /* 0x0a001f0006057f89 */ /* 0x020ee200000e0000 */
[----:B------:R-:W-:Y:S01]  /*1970*/  ISETP.NE.AND P4, PT, R0, RZ, PT ;  /* 0x000000ff0000720c */ /* 0x000fe20003f85270 */
[----:B------:R-:W-:Y:S01]  /*1980*/  BSSY B0, `(.L_x_10) ;  /* 0x0000021000007945 */ /* 0x000fe20003800000 */
[----:B---3--:R-:W-:-:S04]  /*1990*/  FSETP.GEU.AND P3, PT, R6, R5, PT ;  /* 0x000000050600720b */ /* 0x008fc80003f6e000 */
[----:B------:R-:W-:-:S05]  /*19a0*/  FSEL R5, R6, R5, !P3 ;  /* 0x0000000506057208 */ /* 0x000fca0005800000 */
[----:B--2---:R-:W2:Y:S02]  /*19b0*/  SHFL.DOWN PT, R8, R5, 0x8, 0x1f ;  /* 0x09001f0005087f89 */ /* 0x004ea400000e0000 */
[----:B--2---:R-:W-:-:S04]  /*19c0*/  FSETP.GEU.AND P3, PT, R5, R8, PT ;  /* 0x000000080500720b */ /* 0x004fc80003f6e000 */
[----:B------:R-:W-:-:S05]  /*19d0*/  FSEL R8, R5, R8, !P3 ;  /* 0x0000000805087208 */ /* 0x000fca0005800000 */
[----:B-1----:R-:W1:Y:S02]  /*19e0*/  SHFL.DOWN PT, R7, R8, 0x4, 0x1f ;  /* 0x08801f0008077f89 */ /* 0x002e6400000e0000 */
[----:B-1----:R-:W-:-:S04]  /*19f0*/  FSETP.GEU.AND P3, PT, R8, R7, PT ;  /* 0x000000070800720b */ /* 0x002fc80003f6e000 */
[----:B------:R-:W-:-:S05]  /*1a00*/  FSEL R7, R8, R7, !P3 ;  /* 0x0000000708077208 */ /* 0x000fca0005800000 */
[----:B------:R-:W1:Y:S02]  /*1a10*/  SHFL.DOWN PT, R10, R7, 0x2, 0x1f ;  /* 0x08401f00070a7f89 */ /* 0x000e6400000e0000 */
[----:B-1----:R-:W-:-:S04]  /*1a20*/  FSETP.GEU.AND P3, PT, R7, R10, PT ;  /* 0x0000000a0700720b */ /* 0x002fc80003f6e000 */
[----:B------:R-:W-:-:S05]  /*1a30*/  FSEL R10, R7, R10, !P3 ;  /* 0x0000000a070a7208 */ /* 0x000fca0005800000 */
[----:B0-----:R-:W0:Y:S02]  /*1a40*/  SHFL.DOWN PT, R9, R10, 0x1, 0x1f ;  /* 0x08201f000a097f89 */ /* 0x001e2400000e0000 */
[----:B0-----:R-:W-:-:S04]  /*1a50*/  FSETP.GEU.AND P3, PT, R10, R9, PT ;  /* 0x000000090a00720b */ /* 0x001fc80003f6e000 */
[----:B------:R-:W-:-:S05]  /*1a60*/  FSEL R9, R10, R9, !P3 ;  /* 0x000000090a097208 */ /* 0x000fca0005800000 */
[----:B------:R0:W-:Y:S01]  /*1a70*/  @!P4 STS [R4], R9 ;  /* 0x000000090400c388 */ /* 0x0001e20000000800 */
[----:B------:R-:W-:Y:S06]  /*1a80*/  BAR.SYNC.DEFER_BLOCKING 0x0 ;  /* 0x0000000000007b1d */ /* 0x000fec0000010000 */
[----:B------:R0:W1:Y:S01]  /*1a90*/  @!P1 LDS R3, [R2] ;  /* 0x0000000002039984 */ /* 0x0000620000000800 */
[----:B------:R-:W-:Y:S05]  /*1aa0*/  @P2 BRA `(.L_x_11) ;  /* 0x0000000000382947 */ /* 0x000fea0003800000 */
[----:B------:R-:W-:-:S03]  /*1ab0*/  UMOV UR4, 0xffffffff ;  /* 0xffffffff00047882 */ /* 0x000fc60000000000 */
[----:B------:R-:W-:Y:S05]  /*1ac0*/  BRA.DIV UR4, `(.L_x_12) ;  /* 0x0000000204c07947 */ /* 0x000fea000b800000 */
        /* <DEDUP_REMOVED lines=9> */
[----:B------:R0:W1:Y:S04]  /*1b60*/  SHFL.DOWN PT, R7, R2, 0x1, 0x1f ;  /* 0x08201f0002077f89 */ /* 0x00006800000e0000 */
.L_x_22:
[----:B-1----:R-:W-:-:S04]  /*1b70*/  FSETP.GEU.AND P1, PT, R2, R7, PT ;  /* 0x000000070200720b */ /* 0x002fc80003f2e000 */
[----:B------:R-:W-:-:S09]  /*1b80*/  FSEL R3, R2, R7, !P1 ;  /* 0x0000000702037208 */ /* 0x000fd20004800000 */
.L_x_11:
[----:B------:R-:W-:Y:S05]  /*1b90*/  BSYNC B0 ;  /* 0x0000000000007941 */ /* 0x000fea0003800000 */
.L_x_10:
[----:B------:R-:W-:Y:S05]  /*1ba0*/  @!P0 EXIT ;  /* 0x000000000000894d */ /* 0x000fea0003800000 */
[----:B0-----:R-:W1:Y:S02]  /*1bb0*/  LDC.64 R4, c[0x0][0x388] ;  /* 0x0000e200ff047b82 */ /* 0x001e640000000a00 */
[----:B-1----:R-:W-:Y:S01]  /*1bc0*/  STG.E desc[UR24][R4.64], R3 ;  /* 0x0000000304007986 */ /* 0x002fe2000c101918 */
[----:B------:R-:W-:Y:S05]  /*1bd0*/  EXIT ;  /* 0x000000000000794d */ /* 0x000fea0003800000 */
.L_x_7:
[----:B------:R-:W-:Y:S02]  /*1be0*/  IMAD.MOV.U32 R12, RZ, RZ, 0x8 ;  /* 0x00000008ff0c7424 */ /* 0x000fe400078e00ff */
[----:B------:R-:W-:Y:S02]  /*1bf0*/  IMAD.MOV.U32 R13, RZ, RZ, 0x1f ;  /* 0x0000001fff0d7424 */ /* 0x000fe400078e00ff */
[----:B------:R-:W-:-:S07]  /*1c00*/  IMAD.MOV.U32 R11, RZ, RZ, -0x1 ;  /* 0xffffffffff0b7424 */ /* 0x000fce00078e00ff */
[----:B-1----:R-:W-:Y:S05]  /*1c10*/  WARPSYNC.COLLECTIVE R11, `(.L_x_13) ;  /* 0x000000000b087348 */ /* 0x002fea0003c00000 */
[----:B-1----:R0:W1:Y:S02]  /*1c20*/  SHFL.DOWN P3, R10, R6, R12, R13 ;  /* 0x0800000c060a7389 */ /* 0x002064000006000d */
[----:B01----:R-:W-:Y:S05]  /*1c30*/  ENDCOLLECTIVE ;  /* 0x000000000000791b */ /* 0x003fea0003800000 */
.L_x_13:
[----:B------:R-:W-:Y:S02]  /*1c40*/  IMAD.MOV.U32 R12, RZ, RZ, 0x4 ;  /* 0x00000004ff0c7424 */ /* 0x000fe400078e00ff */
[----:B------:R-:W-:-:S05]  /*1c50*/  IMAD.MOV.U32 R7, RZ, RZ, R10 ;  /* 0x000000ffff077224 */ /* 0x000fca00078e000a */
[----:B------:R-:W-:-:S04]  /*1c60*/  FSETP.GEU.AND P3, PT, R6, R7, PT ;  /* 0x000000070600720b */ /* 0x000fc80003f6e000 */
[----:B------:R-:W-:-:S05]  /*1c70*/  FSEL R7, R6, R7, !P3 ;  /* 0x0000000706077208 */ /* 0x000fca0005800000 */
[----:B------:R-:W-:-:S07]  /*1c80*/  IMAD.MOV.U32 R6, RZ, RZ, R7 ;  /* 0x000000ffff067224 */ /* 0x000fce00078e0007 */
[----:B------:R-:W-:Y:S05]  /*1c90*/  WARPSYNC.COLLECTIVE R11, `(.L_x_14) ;  /* 0x000000000b087348 */ /* 0x000fea0003c00000 */
[----:B------:R0:W1:Y:S02]  /*1ca0*/  SHFL.DOWN P3, R10, R6, R12, R13 ;  /* 0x0800000c060a7389 */ /* 0x000064000006000d */
[----:B01----:R-:W-:Y:S05]  /*1cb0*/  ENDCOLLECTIVE ;  /* 0x000000000000791b */ /* 0x003fea0003800000 */
.L_x_14:
        /* <DEDUP_REMOVED lines=8> */
.L_x_15:
        /* <DEDUP_REMOVED lines=8> */
.L_x_16:
[----:B------:R-:W-:Y:S05]  /*1dc0*/  BRA `(.L_x_17) ;  /* 0xfffffff8005c7947 */ /* 0x000fea000383ffff */
.L_x_12:
[----:B-1----:R-:W-:Y:S02]  /*1dd0*/  IMAD.MOV.U32 R6, RZ, RZ, R3 ;  /* 0x000000ffff067224 */ /* 0x002fe400078e0003 */
[----:B------:R-:W-:Y:S02]  /*1de0*/  IMAD.MOV.U32 R12, RZ, RZ, 0x8 ;  /* 0x00000008ff0c7424 */ /* 0x000fe400078e00ff */
[----:B------:R-:W-:Y:S02]  /*1df0*/  IMAD.MOV.U32 R13, RZ, RZ, 0x1f ;  /* 0x0000001fff0d7424 */ /* 0x000fe400078e00ff */
[----:B------:R-:W-:-:S07]  /*1e00*/  IMAD.MOV.U32 R11, RZ, RZ, -0x1 ;  /* 0xffffffffff0b7424 */ /* 0x000fce00078e00ff */
[----:B0-----:R-:W-:Y:S05]  /*1e10*/  WARPSYNC.COLLECTIVE R11, `(.L_x_18) ;  /* 0x000000000b087348 */ /* 0x001fea0003c00000 */
[----:B------:R1:W2:Y:S02]  /*1e20*/  SHFL.DOWN P3, R10, R6, R12, R13 ;  /* 0x0800000c060a7389 */ /* 0x0002a4000006000d */
[----:B012---:R-:W-:Y:S05]  /*1e30*/  ENDCOLLECTIVE ;  /* 0x000000000000791b */ /* 0x007fea0003800000 */
.L_x_18:
        /* <DEDUP_REMOVED lines=8> */
.L_x_19:
        /* <DEDUP_REMOVED lines=8> */
.L_x_20:
        /* <DEDUP_REMOVED lines=8> */
.L_x_21:
[----:B------:R-:W-:Y:S01]  /*1fc0*/  IMAD.MOV.U32 R7, RZ, RZ, R10 ;  /* 0x000000ffff077224 */ /* 0x000fe200078e000a */
[----:B------:R-:W-:Y:S06]  /*1fd0*/  BRA `(.L_x_22) ;  /* 0xfffffff800e47947 */ /* 0x000fec000383ffff */
.L_x_23:
[----:B------:R-:W-:-:S00]  /*1fe0*/  BRA `(.L_x_23) ;  /* 0xfffffffc00fc7947 */ /* 0x000fc0000383ffff */
[----:B------:R-:W-:-:S00]  /*1ff0*/  NOP ;  /* 0x0000000000007918 */ /* 0x000fc00000000000 */
        /* <DEDUP_REMOVED lines=8> */
.L_x_72:


//--------------------- .text._Z13reduce_kernelIf3MaxLi512ELi32EEvPT_S2_iT0_S1_S2_Pi --------------------------
	.section	.text._Z13reduce_kernelIf3MaxLi512ELi32EEvPT_S2_iT0_S1_S2_Pi,"ax",@progbits
	.align	128
        .global         _Z13reduce_kernelIf3MaxLi512ELi32EEvPT_S2_iT0_S1_S2_Pi
        .type           _Z13reduce_kernelIf3MaxLi512ELi32EEvPT_S2_iT0_S1_S2_Pi,@function
        .size           _Z13reduce_kernelIf3MaxLi512ELi32EEvPT_S2_iT0_S1_S2_Pi,(.L_x_73 - _Z13reduce_kernelIf3MaxLi512ELi32EEvPT_S2_iT0_S1_S2_Pi)
        .other          _Z13reduce_kernelIf3MaxLi512ELi32EEvPT_S2_iT0_S1_S2_Pi,@"STO_CUDA_ENTRY STV_DEFAULT"
_Z13reduce_kernelIf3MaxLi512ELi32EEvPT_S2_iT0_S1_S2_Pi:
.text._Z13reduce_kernelIf3MaxLi512ELi32EEvPT_S2_iT0_S1_S2_Pi:
        /* <DEDUP_REMOVED lines=83> */
.L_x_26:
        /* <DEDUP_REMOVED lines=13> */
[----:B--2---:R-:W-:-:S04]  /*0600*/  @!P2 FSETP.GT.AND P0, PT, R2, R23, PT ;  /* 0x000000170200a20b */ /* 0x004fc80003f04000 */
[----:B------:R-:W-:Y:S02]  /*0610*/  @!P2 FSEL R2, R2, R23, P0 ;  /* 0x000000170202a208 */ /* 0x000fe40000000000 */
[----:B------:R0:W2:Y:S01]  /*0620*/  @!P1 LDG.E R23, desc[UR24][R20.64] ;  /* 0x0000001814179981 */ /* 0x0000a2000c1e1900 */
[----:B------:R-:W-:-:S05]  /*0630*/  IMAD.IADD R22, R5, 0x1, R22 ;  /* 0x0000000105167824 */ /* 0x000fca00078e0216 */
[----:B------:R-:W-:-:S13]  /*0640*/  ISETP.GE.AND P2, PT, R22, R17, PT ;  /* 0x000000111600720c */ /* 0x000fda0003f46270 */
[----:B0-----:R-:W0:Y:S01]  /*0650*/  @!P2 LDC.64 R20, c[0x0][0x380] ;  /* 0x0000e000ff14ab82 */ /* 0x001e220000000a00 */
[----:B------:R-:W-:Y:S01]  /*0660*/  IMAD.IADD R22, R5, 0x1, R22 ;  /* 0x0000000105167824 */ /* 0x000fe200078e0216 */
[----:B---3--:R-:W-:Y:S01]  /*0670*/  @!P3 FSETP.GT.AND P0, PT, R2, R19, PT ;  /* 0x000000130200b20b */ /* 0x008fe20003f04000 */
[----:B0-----:R-:W-:-:S03]  /*0680*/  @!P2 IMAD.WIDE R20, R10, 0x4, R20 ;  /* 0x000000040a14a825 */ /* 0x001fc600078e0214 */
[----:B------:R-:W-:Y:S02]  /*0690*/  @!P3 FSEL R2, R2, R19, P0 ;  /* 0x000000130202b208 */ /* 0x000fe40000000000 */
[----:B------:R-:W-:Y:S01]  /*06a0*/  ISETP.GE.AND P0, PT, R22, R17, PT ;  /* 0x000000111600720c */ /* 0x000fe20003f06270 */
[----:B------:R0:W3:-:S12]  /*06b0*/  @!P2 LDG.E R19, desc[UR24][R20.64] ;  /* 0x000000181413a981 */ /* 0x0000d8000c1e1900 */
        /* <DEDUP_REMOVED lines=22> */
[----:B------:R-:W-:Y:S02]  /*0820*/  IMAD.IADD R22, R5, 0x1, R22 ;  /* 0x0000000105167824 */ /* 0x000fe400078e0216 */
[----:B0-----:R-:W-:Y:S01]  /*0830*/  @!P0 IMAD.WIDE R20, R18, 0x4, R20 ;  /* 0x0000000412148825 */ /* 0x001fe200078e0214 */
[----:B---3--:R-:W-:-:S04]  /*0840*/  @!P1 FSETP.GT.AND P3, PT, R2, R19, PT ;  /* 0x000000130200920b */ /* 0x008fc80003f64000 */
        /* <DEDUP_REMOVED lines=11> */
[----:B---3--:R-:W-:Y:S01]  /*0900*/  @!P0 FSETP.GT.AND P3, PT, R2, R19, PT ;  /* 0x000000130200820b */ /* 0x008fe20003f64000 */
[----:B0-----:R-:W-:-:S03]  /*0910*/  @!P2 IMAD.WIDE R20, R26, 0x4, R20 ;  /* 0x000000041a14a825 */ /* 0x001fc600078e0214 */
[----:B------:R-:W-:Y:S01]  /*0920*/  @!P0 FSEL R2, R2, R19, P3 ;  /* 0x0000001302028208 */ /* 0x000fe20001800000 */
[----:B------:R-:W-:Y:S01]  /*0930*/  IMAD.IADD R19, R5, 0x1, R22 ;  /* 0x0000000105137824 */ /* 0x000fe200078e0216 */
[----:B------:R0:W3:Y:S04]  /*0940*/  @!P2 LDG.E R25, desc[UR24][R20.64] ;  /* 0x000000181419a981 */ /* 0x0000e8000c1e1900 */
[----:B------:R-:W-:-:S13]  /*0950*/  ISETP.GE.AND P3, PT, R19, R17, PT ;  /* 0x000000111300720c */ /* 0x000fda0003f66270 */
[----:B0-----:R-:W0:Y:S01]  /*0960*/  @!P3 LDC.64 R20, c[0x0][0x380] ;  /* 0x0000e000ff14bb82 */ /* 0x001e220000000a00 */
[----:B--2---:R-:W-:-:S04]  /*0970*/  @!P1 FSETP.GT.AND P0, PT, R2, R23, PT ;  /* 0x000000170200920b */ /* 0x004fc80003f04000 */
[----:B------:R-:W-:Y:S01]  /*0980*/  @!P1 FSEL R2, R2, R23, P0 ;  /* 0x0000001702029208 */ /* 0x000fe20000000000 */
[----:B0-----:R-:W-:-:S06]  /*0990*/  @!P3 IMAD.WIDE R22, R28, 0x4, R20 ;  /* 0x000000041c16b825 */ /* 0x001fcc00078e0214 */
[----:B------:R0:W2:Y:S01]  /*09a0*/  @!P3 LDG.E R23, desc[UR24][R22.64] ;  /* 0x000000181617b981 */ /* 0x0000a2000c1e1900 */
[----:B------:R-:W-:-:S05]  /*09b0*/  IMAD.IADD R19, R5, 0x1, R19 ;  /* 0x0000000105137824 */ /* 0x000fca00078e0213 */
[----:B------:R-:W-:-:S13]  /*09c0*/  ISETP.GE.AND P0, PT, R19, R17, PT ;  /* 0x000000111300720c */ /* 0x000fda0003f06270 */
[----:B------:R-:W1:Y:S01]  /*09d0*/  @!P0 LDC.64 R20, c[0x0][0x380] ;  /* 0x0000e000ff148b82 */ /* 0x000e620000000a00 */
[----:B0-----:R-:W-:Y:S01]  /*09e0*/  IMAD.IADD R22, R5, 0x1, R19 ;  /* 0x0000000105167824 */ /* 0x001fe200078e0213 */
[----:B---3--:R-:W-:-:S04]  /*09f0*/  @!P2 FSETP.GT.AND P1, PT, R2, R25, PT ;  /* 0x000000190200a20b */ /* 0x008fc80003f24000 */
[----:B------:R-:W-:Y:S02]  /*0a00*/  @!P2 FSEL R2, R2, R25, P1 ;  /* 0x000000190202a208 */ /* 0x000fe40000800000 */
[----:B------:R-:W-:Y:S01]  /*0a10*/  ISETP.GE.AND P1, PT, R22, R17, PT ;  /* 0x000000111600720c */ /* 0x000fe20003f26270 */
[----:B-1----:R-:W-:-:S05]  /*0a20*/  @!P0 IMAD.WIDE R20, R7, 0x4, R20 ;  /* 0x0000000407148825 */ /* 0x002fca00078e0214 */
[----:B------:R0:W3:Y:S07]  /*0a30*/  @!P0 LDG.E R19, desc[UR24][R20.64] ;  /* 0x0000001814138981 */ /* 0x0000ee000c1e1900 */
[----:B0-----:R-:W0:Y:S02]  /*0a40*/  @!P1 LDC.64 R20, c[0x0][0x380] ;  /* 0x0000e000ff149b82 */ /* 0x001e240000000a00 */
[----:B0-----:R-:W-:Y:S01]  /*0a50*/  @!P1 IMAD.WIDE R20, R9, 0x4, R20 ;  /* 0x0000000409149825 */ /* 0x001fe200078e0214 */
[----:B--2---:R-:W-:-:S04]  /*0a60*/  @!P3 FSETP.GT.AND P2, PT, R2, R23, PT ;  /* 0x000000170200b20b */ /* 0x004fc80003f44000 */
[----:B------:R-:W-:Y:S02]  /*0a70*/  @!P3 FSEL R2, R2, R23, P2 ;  /* 0x000000170202b208 */ /* 0x000fe40001000000 */
[----:B------:R0:W2:Y:S01]  /*0a80*/  @!P1 LDG.E R23, desc[UR24][R20.64] ;  /* 0x0000001814179981 */ /* 0x0000a2000c1e1900 */
[----:B------:R-:W-:-:S05]  /*0a90*/  IMAD.IADD R22, R5, 0x1, R22 ;  /* 0x0000000105167824 */ /* 0x000fca00078e0216 */
[----:B------:R-:W-:Y:S01]  /*0aa0*/  ISETP.GE.AND P3, PT, R22, R17, PT ;  /* 0x000000111600720c */ /* 0x000fe20003f66270 */
[----:B------:R-:W-:-:S05]  /*0ab0*/  IMAD.IADD R22, R5, 0x1, R22 ;  /* 0x0000000105167824 */ /* 0x000fca00078e0216 */
[----:B------:R-:W-:Y:S01]  /*0ac0*/  ISETP.GE.AND P2, PT, R22, R17, PT ;  /* 0x000000111600720c */ /* 0x000fe20003f46270 */
[----:B------:R-:W-:-:S12]  /*0ad0*/  IMAD.IADD R22, R5, 0x1, R22 ;  /* 0x0000000105167824 */ /* 0x000fd800078e0216 */
[----:B0-----:R-:W0:Y:S01]  /*0ae0*/  @!P2 LDC.64 R20, c[0x0][0x380] ;  /* 0x0000e000ff14ab82 */ /* 0x001e220000000a00 */
[----:B---3--:R-:W-:-:S04]  /*0af0*/  @!P0 FSETP.GT.AND P4, PT, R2, R19, PT ;  /* 0x000000130200820b */ /* 0x008fc80003f84000 */
[----:B------:R-:W-:Y:S02]  /*0b00*/  @!P0 FSEL R2, R2, R19, P4 ;  /* 0x0000001302028208 */ /* 0x000fe40002000000 */
[----:B------:R-:W-:Y:S01]  /*0b10*/  ISETP.GE.AND P0, PT, R22, R17, PT ;  /* 0x000000111600720c */ /* 0x000fe20003f06270 */
[----:B0-----:R-:W-:-:S05]  /*0b20*/  @!P2 IMAD.WIDE R20, R13, 0x4, R20 ;  /* 0x000000040d14a825 */ /* 0x001fca00078e0214 */
[----:B------:R0:W3:Y:S07]  /*0b30*/  @!P2 LDG.E R19, desc[UR24][R20.64] ;  /* 0x000000181413a981 */ /* 0x0000ee000c1e1900 */
[----:B0-----:R-:W0:Y:S02]  /*0b40*/  @!P0 LDC.64 R20, c[0x0][0x380] ;  /* 0x0000e000ff148b82 */ /* 0x001e240000000a00 */
[----:B0-----:R-:W-:-:S05]  /*0b50*/  @!P0 IMAD.WIDE R20, R15, 0x4, R20 ;  /* 0x000000040f148825 */ /* 0x001fca00078e0214 */
[----:B------:R-:W4:Y:S01]  /*0b60*/  @!P0 LDG.E R25, desc[UR24][R20.64] ;  /* 0x0000001814198981 */ /* 0x000f22000c1e1900 */
[----:B--2---:R-:W-:-:S04]  /*0b70*/  @!P1 FSETP.GT.AND P4, PT, R2, R23, PT ;  /* 0x000000170200920b */ /* 0x004fc80003f84000 */
[----:B------:R-:W-:Y:S02]  /*0b80*/  @!P1 FSEL R2, R2, R23, P4 ;  /* 0x0000001702029208 */ /* 0x000fe40002000000 */
        /* <DEDUP_REMOVED lines=21> */
[----:B--2---:R-:W-:-:S04]  /*0ce0*/  @!P3 FSETP.GT.AND P1, PT, R2, R23, PT ;  /* 0x000000170200b20b */ /* 0x004fc80003f24000 */
[----:B------:R-:W-:-:S04]  /*0cf0*/  @!P3 FSEL R2, R2, R23, P1 ;  /* 0x000000170202b208 */ /* 0x000fc80000800000 */
[----:B---3--:R-:W-:-:S04]  /*0d00*/  @!P2 FSETP.GT.AND P1, PT, R2, R19, PT ;  /* 0x000000130200a20b */ /* 0x008fc80003f24000 */
[----:B------:R-:W-:-:S04]  /*0d10*/  @!P2 FSEL R2, R2, R19, P1 ;  /* 0x000000130202a208 */ /* 0x000fc80000800000 */
[----:B----4-:R-:W-:-:S04]  /*0d20*/  @!P0 FSETP.GT.AND P1, PT, R2, R25, PT ;  /* 0x000000190200820b */ /* 0x010fc80003f24000 */
[----:B------:R-:W-:Y:S01]  /*0d30*/  @!P0 FSEL R2, R2, R25, P1 ;  /* 0x0000001902028208 */ /* 0x000fe20000800000 */
[----:B------:R-:W-:Y:S08]  /*0d40*/  BRA.U UP0, `(.L_x_26) ;  /* 0xfffffff500f87547 */ /* 0x000ff0000b83ffff */
[----:B------:R-:W-:-:S12]  /*0d50*/  ULOP3.LUT UR4, UR5, 0x7ffffff0, URZ, 0xc0, !UPT ;  /* 0x7ffffff005047892 */ /* 0x000fd8000f8ec0ff */
.L_x_25:
        /* <DEDUP_REMOVED lines=36> */
[----:B--2---:R-:W-:-:S04]  /*0fa0*/  @!P6 FSETP.GT.AND P4, PT, R2, R7, PT ;  /* 0x000000070200e20b */ /* 0x004fc80003f84000 */
[----:B------:R-:W-:Y:S02]  /*0fb0*/  @!P6 FSEL R2, R2, R7, P4 ;  /* 0x000000070202e208 */ /* 0x000fe40002000000 */
[----:B------:R-:W-:Y:S01]  /*0fc0*/  ISETP.GE.AND P4, PT, R18, R17, PT ;  /* 0x000000111200720c */ /* 0x000fe20003f86270 */
[----:B------:R-:W0:Y:S01]  /*0fd0*/  @!P1 LDC.64 R6, c[0x0][0x380] ;  /* 0x0000e000ff069b82 */ /* 0x000e220000000a00 */
[----:B---3--:R-:W-:-:S04]  /*0fe0*/  @!P5 FSETP.GT.AND P6, PT, R2, R13, PT ;  /* 0x0000000d0200d20b */ /* 0x008fc80003fc4000 */
[----:B------:R-:W-:Y:S02]  /*0ff0*/  @!P5 FSEL R2, R2, R13, P6 ;  /* 0x0000000d0202d208 */ /* 0x000fe40003000000 */
        /* <DEDUP_REMOVED lines=11> */
[----:B-----5:R-:W-:-:S04]  /*10b0*/  @!P0 FSETP.GT.AND P6, PT, R2, R23, PT ;  /* 0x000000170200820b */ /* 0x020fc80003fc4000 */
[----:B------:R-:W-:Y:S01]  /*10c0*/  @!P0 FSEL R2, R2, R23, P6 ;  /* 0x0000001702028208 */ /* 0x000fe20003000000 */
[----:B------:R-:W-:-:S03]  /*10d0*/  UIADD3 UR4, UPT, UPT, UR4, 0x8, URZ ;  /* 0x0000000804047890 */ /* 0x000fc6000fffe0ff */
[----:B--2---:R-:W-:-:S04]  /*10e0*/  @!P3 FSETP.GT.AND P0, PT, R2, R13, PT ;  /* 0x0000000d0200b20b */ /* 0x004fc80003f04000 */
[----:B------:R-:W-:-:S04]  /*10f0*/  @!P3 FSEL R2, R2, R13, P0 ;  /* 0x0000000d0202b208 */ /* 0x000fc80000000000 */
[----:B------:R-:W-:-:S04]  /*1100*/  @!P2 FSETP.GT.AND P0, PT, R2, R11, PT ;  /* 0x0000000b0200a20b */ /* 0x000fc80003f04000 */
[----:B------:R-:W-:-:S04]  /*1110*/  @!P2 FSEL R2, R2, R11, P0 ;  /* 0x0000000b0202a208 */ /* 0x000fc80000000000 */
[----:B----4-:R-:W-:-:S04]  /*1120*/  @!P1 FSETP.GT.AND P0, PT, R2, R7, PT ;  /* 0x000000070200920b */ /* 0x010fc80003f04000 */
[----:B------:R-:W-:-:S04]  /*1130*/  @!P1 FSEL R2, R2, R7, P0 ;  /* 0x0000000702029208 */ /* 0x000fc80000000000 */
[----:B------:R-:W-:-:S04]  /*1140*/  @!P4 FSETP.GT.AND P0, PT, R2, R9, PT ;  /* 0x000000090200c20b */ /* 0x000fc80003f04000 */
[----:B------:R-:W-:-:S04]  /*1150*/  @!P4 FSEL R2, R2, R9, P0 ;  /* 0x000000090202c208 */ /* 0x000fc80000000000 */
[----:B---3--:R-:W-:-:S04]  /*1160*/  @!P5 FSETP.GT.AND P0, PT, R2, R15, PT ;  /* 0x0000000f0200d20b */ /* 0x008fc80003f04000 */
[----:B------:R-:W-:-:S09]  /*1170*/  @!P5 FSEL R2, R2, R15, P0 ;  /* 0x0000000f0202d208 */ /* 0x000fd20000000000 */
.L_x_27:
        /* <DEDUP_REMOVED lines=26> */
[----:B---3--:R-:W-:-:S04]  /*1320*/  @!P2 FSETP.GT.AND P1, PT, R2, R13, PT ;  /* 0x0000000d0200a20b */ /* 0x008fc80003f24000 */
[----:B------:R-:W-:-:S04]  /*1330*/  @!P2 FSEL R2, R2, R13, P1 ;  /* 0x0000000d0202a208 */ /* 0x000fc80000800000 */
[----:B----4-:R-:W-:-:S04]  /*1340*/  @!P3 FSETP.GT.AND P1, PT, R2, R11, PT ;  /* 0x0000000b0200b20b */ /* 0x010fc80003f24000 */
[----:B------:R-:W-:-:S04]  /*1350*/  @!P3 FSEL R2, R2, R11, P1 ;  /* 0x0000000b0202b208 */ /* 0x000fc80000800000 */
[----:B--2---:R-:W-:-:S04]  /*1360*/  @!P4 FSETP.GT.AND P1, PT, R2, R9, PT ;  /* 0x000000090200c20b */ /* 0x004fc80003f24000 */
[----:B------:R-:W-:-:S04]  /*1370*/  @!P4 FSEL R2, R2, R9, P1 ;  /* 0x000000090202c208 */ /* 0x000fc80000800000 */
[----:B-----5:R-:W-:-:S04]  /*1380*/  @!P0 FSETP.GT.AND P1, PT, R2, R7, PT ;  /* 0x000000070200820b */ /* 0x020fc80003f24000 */
[----:B------:R-:W-:-:S09]  /*1390*/  @!P0 FSEL R2, R2, R7, P1 ;  /* 0x0000000702028208 */ /* 0x000fd20000800000 */
.L_x_28:
[----:B------:R-:W-:Y:S05]  /*13a0*/  BRA.U !UP1, `(.L_x_24) ;  /* 0x0000000109387547 */ /* 0x000fea000b800000 */
[----:B------:R-:W-:Y:S01]  /*13b0*/  UIMAD UR4, UR21, UR4, UR22 ;  /* 0x00000004150472a4 */ /* 0x000fe2000f8e0216 */
[----:B------:R-:W0:Y:S05]  /*13c0*/  LDCU UR6, c[0x0][0x390] ;  /* 0x00007200ff0677ac */ /* 0x000e2a0008000800 */
[----:B------:R-:W-:Y:S01]  /*13d0*/  IMAD R4, R4, UR4, R19 ;  /* 0x0000000404047c24 */ /* 0x000fe2000f8e0213 */
[----:B------:R-:W-:-:S12]  /*13e0*/  UIADD3 UR5, UPT, UPT, -UR5, URZ, URZ ;  /* 0x000000ff05057290 */ /* 0x000fd8000fffe1ff */
.L_x_29:
[----:B0-----:R-:W-:-:S13]  /*13f0*/  ISETP.GE.AND P1, PT, R4, UR6, PT ;  /* 0x0000000604007c0c */ /* 0x001fda000bf26270 */
[----:B------:R-:W0:Y:S02]  /*1400*/  @!P1 LDC.64 R6, c[0x0][0x380] ;  /* 0x0000e000ff069b82 */ /* 0x000e240000000a00 */
[----:B0-----:R-:W-:-:S06]  /*1410*/  @!P1 IMAD.WIDE R6, R4, 0x4, R6 ;  /* 0x0000000404069825 */ /* 0x001fcc00078e0206 */
[----:B------:R-:W2:Y:S01]  /*1420*/  @!P1 LDG.E R7, desc[UR24][R6.64] ;  /* 0x0000001806079981 */ /* 0x000ea2000c1e1900 */
[----:B------:R-:W-:Y:S01]  /*1430*/  UIADD3 UR5, UPT, UPT, UR5, 0x1, URZ ;  /* 0x0000000105057890 */ /* 0x000fe2000fffe0ff */
[----:B------:R-:W-:-:S03]  /*1440*/  IMAD.IADD R4, R5, 0x1, R4 ;  /* 0x0000000105047824 */ /* 0x000fc600078e0204 */
[----:B------:R-:W-:Y:S01]  /*1450*/  UISETP.NE.AND UP0, UPT, UR5, URZ, UPT ;  /* 0x000000ff0500728c */ /* 0x000fe2000bf05270 */
[----:B--2---:R-:W-:-:S04]  /*1460*/  @!P1 FSETP.GT.AND P0, PT, R2, R7, PT ;  /* 0x000000070200920b */ /* 0x004fc80003f04000 */
[----:B------:R-:W-:-:S04]  /*1470*/  @!P1 FSEL R2, R2, R7, P0 ;  /* 0x0000000702029208 */ /* 0x000fc80000000000 */
[----:B------:R-:W-:Y:S05]  /*1480*/  BRA.U UP0, `(.L_x_29) ;  /* 0xfffffffd00d87547 */ /* 0x000fea000b83ffff */
.L_x_24:
[----:B------:R-:W0:Y:S01]  /*1490*/  SHFL.DOWN PT, R5, R2, 0x10, 0x1f ;  /* 0x0a001f0002057f89 */ /* 0x000e2200000e0000 */
[----:B------:R-:W1:Y:S01]  /*14a0*/  S2UR UR6, SR_CgaCtaId ;  /* 0x00000000000679c3 */ /* 0x000e620000008800 */
[----:B------:R-:W-:Y:S01]  /*14b0*/  UMOV UR4, 0x400 ;  /* 0x0000040000047882 */ /* 0x000fe20000000000 */
[----:B------:R-:W2:Y:S01]  /*14c0*/  LDCU UR7, c[0x0][0x398] ;  /* 0x00007300ff0777ac */ /* 0x000ea20008000800 */
[----:B0-----:R-:W-:Y:S01]  /*14d0*/  FSETP.GT.AND P0, PT, R2, R5, PT ;  /* 0x000000050200720b */ /* 0x001fe20003f04000 */
[----:B-1----:R-:W-:-:S03]  /*14e0*/  ULEA UR6, UR6, UR4, 0x18 ;  /* 0x0000000406067291 */ /* 0x002fc6000f8ec0ff */
[----:B------:R-:W-:-:S05]  /*14f0*/  FSEL R0, R2, R5, P0 ;  /* 0x0000000502007208 */ /* 0x000fca0000000000 */
[----:B------:R-:W0:Y:S02]  /*1500*/  SHFL.DOWN PT, R5, R0, 0x8, 0x1f ;  /* 0x09001f0000057f89 */ /* 0x000e2400000e0000 */
[----:B0-----:R-:W-:-:S04]  /*1510*/  FSETP.GT.AND P0, PT, R0, R5, PT ;  /* 0x000000050000720b */ /* 0x001fc80003f04000 */
[----:B------:R-:W-:-:S05]  /*1520*/  FSEL R4, R0, R5, P0 ;  /* 0x0000000500047208 */ /* 0x000fca0000000000 */
[----:B------:R-:W0:Y:S02]  /*1530*/  SHFL.DOWN PT, R5, R4, 0x4, 0x1f ;  /* 0x08801f0004057f89 */ /* 0x000e2400000e0000 */
[----:B0-----:R-:W-:-:S04]  /*1540*/  FSETP.GT.AND P0, PT, R4, R5, PT ;  /* 0x000000050400720b */ /* 0x001fc80003f04000 */
[----:B------:R-:W-:Y:S02]  /*1550*/  FSEL R6, R4, R5, P0 ;  /* 0x0000000504067208 */ /* 0x000fe40000000000 */
[----:B------:R-:W0:Y:S03]  /*1560*/  S2R R5, SR_TID.X ;  /* 0x0000000000057919 */ /* 0x000e260000002100 */
[----:B------:R-:W1:Y:S02]  /*1570*/  SHFL.DOWN PT, R7, R6, 0x2, 0x1f ;  /* 0x08401f0006077f89 */ /* 0x000e6400000e0000 */
[----:B-1----:R-:W-:-:S04]  /*1580*/  FSETP.GT.AND P0, PT, R6, R7, PT ;  /* 0x000000070600720b */ /* 0x002fc80003f04000 */
[----:B------:R-:W-:Y:S01]  /*1590*/  FSEL R7, R6, R7, P0 ;  /* 0x0000000706077208 */ /* 0x000fe20000000000 */
[----:B--2---:R-:W-:Y:S01]  /*15a0*/  IMAD.U32 R6, RZ, RZ, UR7 ;  /* 0x00000007ff067e24 */ /* 0x004fe2000f8e00ff */
[C---:B0-----:R-:W-:Y:S02]  /*15b0*/  LOP3.LUT P2, R0, R5.reuse, 0x1f, RZ, 0xc0, !PT ;  /* 0x0000001f05007812 */ /* 0x041fe4000784c0ff */
[C---:B------:R-:W-:Y:S01]  /*15c0*/  LEA.HI R4, R5.reuse, UR6, RZ, 0x1d ;  /* 0x0000000605047c11 */ /* 0x040fe2000f8fe8ff */
[----:B------:R-:W0:Y:S01]  /*15d0*/  SHFL.DOWN PT, R2, R7, 0x1, 0x1f ;  /* 0x08201f0007027f89 */ /* 0x000e2200000e0000 */
[----:B------:R-:W-:Y:S02]  /*15e0*/  ISETP.GT.U32.AND P1, PT, R5, 0xf, PT ;  /* 0x0000000f0500780c */ /* 0x000fe40003f24070 */
[----:B0-----:R-:W-:-:S04]  /*15f0*/  FSETP.GT.AND P0, PT, R7, R2, PT ;  /* 0x000000020700720b */ /* 0x001fc80003f04000 */
[----:B------:R-:W-:Y:S02]  /*1600*/  FSEL R9, R7, R2, P0 ;  /* 0x0000000207097208 */ /* 0x000fe40000000000 */
[C---:B------:R-:W-:Y:S02]  /*1610*/  LEA R2, R5.reuse, UR6, 0x2 ;  /* 0x0000000605027c11 */ /* 0x040fe4000f8e10ff */
[----:B------:R-:W-:Y:S01]  /*1620*/  PLOP3.LUT P0, PT, PT, PT, PT, 0x8, 0x80 ;  /* 0x000000000080781c */ /* 0x000fe20003f0e170 */
[----:B------:R0:W-:Y:S01]  /*1630*/  @!P2 STS [R4], R9 ;  /* 0x000000090400a388 */ /* 0x0001e20000000800 */
[----:B------:R-:W-:Y:S01]  /*1640*/  BAR.SYNC.DEFER_BLOCKING 0x0 ;  /* 0x0000000000007b1d */ /* 0x000fe20000010000 */
[----:B------:R-:W-:-:S05]  /*1650*/  ISETP.GT.U32.AND P2, PT, R5, 0x1f, PT ;  /* 0x0000001f0500780c */ /* 0x000fca0003f44070 */
[----:B------:R0:W1:Y:S08]  /*1660*/  @!P1 LDS R6, [R2] ;  /* 0x0000000002069984 */ /* 0x0000700000000800 */
[----:B0-----:R-:W-:Y:S05]  /*1670*/  @P2 BRA `(.L_x_30) ;  /* 0x0000000000842947 */ /* 0x001fea0003800000 */
[----:B------:R-:W-:-:S03]  /*1680*/  UMOV UR4, 0xffffffff ;  /* 0xffffffff00047882 */ /* 0x000fc60000000000 */
[----:B------:R-:W-:Y:S05]  /*1690*/  BRA.DIV UR4, `(.L_x_31) ;  /* 0x0000000604507947 */ /* 0x000fea000b800000 */
[----:B-1----:R-:W0:Y:S02]  /*16a0*/  SHFL.DOWN PT, R7, R6, 0x8, 0x1f ;  /* 0x09001f0006077f89 */ /* 0x002e2400000e0000 */
[----:B0-----:R-:W-:-:S04]  /*16b0*/  FSETP.GT.AND P3, PT, R6, R7, PT ;  /* 0x000000070600720b */ /* 0x001fc80003f64000 */
[----:B------:R-:W-:-:S05]  /*16c0*/  FSEL R7, R6, R7, P3 ;  /* 0x0000000706077208 */ /* 0x000fca0001800000 */
[----:B------:R-:W0:Y:S02]  /*16d0*/  SHFL.DOWN PT, R8, R7, 0x4, 0x1f ;  /* 0x08801f0007087f89 */ /* 0x000e2400000e0000 */
[----:B0-----:R-:W-:-:S04]  /*16e0*/  FSETP.GT.AND P3, PT, R7, R8, PT ;  /* 0x000000080700720b */ /* 0x001fc80003f64000 */
[----:B------:R-:W-:-:S05]  /*16f0*/  FSEL R8, R7, R8, P3 ;  /* 0x0000000807087208 */ /* 0x000fca0001800000 */
[----:B------:R-:W0:Y:S02]  /*1700*/  SHFL.DOWN PT, R9, R8, 0x2, 0x1f ;  /* 0x08401f0008097f89 */ /* 0x000e2400000e0000 */
[----:B0-----:R-:W-:-:S04]  /*1710*/  FSETP.GT.AND P3, PT, R8, R9, PT ;  /* 0x000000090800720b */ /* 0x001fc80003f64000 */
[----:B------:R-:W-:-:S05]  /*1720*/  FSEL R9, R8, R9, P3 ;  /* 0x0000000908097208 */ /* 0x000fca0001800000 */
[----:B------:R0:W1:Y:S04]  /*1730*/  SHFL.DOWN PT, R10, R9, 0x1, 0x1f ;  /* 0x08201f00090a7f89 */ /* 0x00006800000e0000 */
.L_x_41:
[----:B------:R-:W-:Y:S02]  /*1740*/  ISETP.NE.AND P4, PT, R5, RZ, PT ;  /* 0x000000ff0500720c */ /* 0x000fe40003f85270 */
[----:B-1----:R-:W-:-:S04]  /*1750*/  FSETP.GT.AND P3, PT, R9, R10, PT ;  /* 0x0000000a0900720b */ /* 0x002fc80003f64000 */
[----:B------:R-:W-:-:S07]  /*1760*/  FSEL R13, R9, R10, P3 ;  /* 0x0000000a090d7208 */ /* 0x000fce0001800000 */
        /* <DEDUP_REMOVED lines=18> */
.L_x_30:
        /* <DEDUP_REMOVED lines=12> */
.L_x_33:
[----:B------:R-:W-:Y:S05]  /*1950*/  BSYNC.RECONVERGENT B0 ;  /* 0x0000000000007941 */ /* 0x000fea0003800200 */
.L_x_32:
[----:B-----5:R-:W3:Y:S01]  /*1960*/  SHFL.DOWN PT, R5, R6, 0x10, 0x1f ;  /* 0x0a001f0006057f89 */ /* 0x020ee200000e0000 */
[----:B------:R-:W-:Y:S01]  /*1970*/  ISETP.NE.AND P4, PT, R0, RZ, PT ;  /* 0x000000ff0000720c */ /* 0x000fe20003f85270 */
[----:B------:R-:W-:Y:S01]  /*1980*/  BSSY B0, `(.L_x_34) ;  /* 0x0000021000007945 */ /* 0x000fe20003800000 */
[----:B---3--:R-:W-:-:S04]  /*1990*/  FSETP.GT.AND P3, PT, R6, R5, PT ;  /* 0x000000050600720b */ /* 0x008fc80003f64000 */
[----:B------:R-:W-:-:S05]  /*19a0*/  FSEL R5, R6, R5, P3 ;  /* 0x0000000506057208 */ /* 0x000fca0001800000 */
[----:B--2---:R-:W2:Y:S02]  /*19b0*/  SHFL.DOWN PT, R8, R5, 0x8, 0x1f ;  /* 0x09001f0005087f89 */ /* 0x004ea400000e0000 */
[----:B--2---:R-:W-:-:S04]  /*19c0*/  FSETP.GT.AND P3, PT, R5, R8, PT ;  /* 0x000000080500720b */ /* 0x004fc80003f64000 */
[----:B------:R-:W-:-:S05]  /*19d0*/  FSEL R8, R5, R8, P3 ;  /* 0x0000000805087208 */ /* 0x000fca0001800000 */
[----:B-1----:R-:W1:Y:S02]  /*19e0*/  SHFL.DOWN PT, R7, R8, 0x4, 0x1f ;  /* 0x08801f0008077f89 */ /* 0x002e6400000e0000 */
[----:B-1----:R-:W-:-:S04]  /*19f0*/  FSETP.GT.AND P3, PT, R8, R7, PT ;  /* 0x000000070800720b */ /* 0x002fc80003f64000 */
[----:B------:R-:W-:-:S05]  /*1a00*/  FSEL R7, R8, R7, P3 ;  /* 0x0000000708077208 */ /* 0x000fca0001800000 */
[----:B------:R-:W1:Y:S02]  /*1a10*/  SHFL.DOWN PT, R10, R7, 0x2, 0x1f ;  /* 0x08401f00070a7f89 */ /* 0x000e6400000e0000 */
[----:B-1----:R-:W-:-:S04]  /*1a20*/  FSETP.GT.AND P3, PT, R7, R10, PT ;  /* 0x0000000a0700720b */ /* 0x002fc80003f64000 */
[----:B------:R-:W-:-:S05]  /*1a30*/  FSEL R10, R7, R10, P3 ;  /* 0x0000000a070a7208 */ /* 0x000fca0001800000 */
[----:B0-----:R-:W0:Y:S02]  /*1a40*/  SHFL.DOWN PT, R9, R10, 0x1, 0x1f ;  /* 0x08201f000a097f89 */ /* 0x001e2400000e0000 */
[----:B0-----:R-:W-:-:S04]  /*1a50*/  FSETP.GT.AND P3, PT, R10, R9, PT ;  /* 0x000000090a00720b */ /* 0x001fc80003f64000 */
[----:B------:R-:W-:-:S05]  /*1a60*/  FSEL R9, R10, R9, P3 ;  /* 0x000000090a097208 */ /* 0x000fca0001800000 */
[----:B------:R0:W-:Y:S01]  /*1a70*/  @!P4 STS [R4], R9 ;  /* 0x000000090400c388 */ /* 0x0001e20000000800 */
[----:B------:R-:W-:Y:S06]  /*1a80*/  BAR.SYNC.DEFER_BLOCKING 0x0 ;  /* 0x0000000000007b1d */ /* 0x000fec0000010000 */
[----:B------:R0:W1:Y:S01]  /*1a90*/  @!P1 LDS R3, [R2] ;  /* 0x0000000002039984 */ /* 0x0000620000000800 */
[----:B------:R-:W-:Y:S05]  /*1aa0*/  @P2 BRA `(.L_x_35) ;  /* 0x0000000000382947 */ /* 0x000fea0003800000 */
[----:B------:R-:W-:-:S03]  /*1ab0*/  UMOV UR4, 0xffffffff ;  /* 0xffffffff00047882 */ /* 0x000fc60000000000 */
[----:B------:R-:W-:Y:S05]  /*1ac0*/  BRA.DIV UR4, `(.L_x_36) ;  /* 0x0000000204c07947 */ /* 0x000fea000b800000 */
        /* <DEDUP_REMOVED lines=9> */
[----:B------:R0:W1:Y:S04]  /*1b60*/  SHFL.DOWN PT, R7, R2, 0x1, 0x1f ;  /* 0x08201f0002077f89 */ /* 0x00006800000e0000 */
.L_x_46:
[----:B-1----:R-:W-:-:S04]  /*1b70*/  FSETP.GT.AND P1, PT, R2, R7, PT ;  /* 0x000000070200720b */ /* 0x002fc80003f24000 */
[----:B------:R-:W-:-:S09]  /*1b80*/  FSEL R3, R2, R7, P1 ;  /* 0x0000000702037208 */ /* 0x000fd20000800000 */
.L_x_35:
[----:B------:R-:W-:Y:S05]  /*1b90*/  BSYNC B0 ;  /* 0x0000000000007941 */ /* 0x000fea0003800000 */
.L_x_34:
[----:B------:R-:W-:Y:S05]  /*1ba0*/  @!P0 EXIT ;  /* 0x000000000000894d */ /* 0x000fea0003800000 */
[----:B0-----:R-:W1:Y:S02]  /*1bb0*/  LDC.64 R4, c[0x0][0x388] ;  /* 0x0000e200ff047b82 */ /* 0x001e640000000a00 */
[----:B-1----:R-:W-:Y:S01]  /*1bc0*/  STG.E desc[UR24][R4.64], R3 ;  /* 0x0000000304007986 */ /* 0x002fe2000c101918 */
[----:B------:R-:W-:Y:S05]  /*1bd0*/  EXIT ;  /* 0x000000000000794d */ /* 0x000fea0003800000 */
.L_x_31:
[----:B------:R-:W-:Y:S02]  /*1be0*/  IMAD.MOV.U32 R12, RZ, RZ, 0x8 ;  /* 0x00000008ff0c7424 */ /* 0x000fe400078e00ff */
[----:B------:R-:W-:Y:S02]  /*1bf0*/  IMAD.MOV.U32 R13, RZ, RZ, 0x1f ;  /* 0x0000001fff0d7424 */ /* 0x000fe400078e00ff */
[----:B------:R-:W-:-:S07]  /*1c00*/  IMAD.MOV.U32 R11, RZ, RZ, -0x1 ;  /* 0xffffffffff0b7424 */ /* 0x000fce00078e00ff */
[----:B-1----:R-:W-:Y:S05]  /*1c10*/  WARPSYNC.COLLECTIVE R11, `(.L_x_37) ;  /* 0x000000000b087348 */ /* 0x002fea0003c00000 */
[----:B-1----:R0:W1:Y:S02]  /*1c20*/  SHFL.DOWN P3, R10, R6, R12, R13 ;  /* 0x0800000c060a7389 */ /* 0x002064000006000d */
[----:B01----:R-:W-:Y:S05]  /*1c30*/  ENDCOLLECTIVE ;  /* 0x000000000000791b */ /* 0x003fea0003800000 */
.L_x_37:
[----:B------:R-:W-:Y:S02]  /*1c40*/  IMAD.MOV.U32 R12, RZ, RZ, 0x4 ;  /* 0x00000004ff0c7424 */ /* 0x000fe400078e00ff */
[----:B------:R-:W-:-:S05]  /*1c50*/  IMAD.MOV.U32 R7, RZ, RZ, R10 ;  /* 0x000000ffff077224 */ /* 0x000fca00078e000a */
[----:B------:R-:W-:-:S04]  /*1c60*/  FSETP.GT.AND P3, PT, R6, R7, PT ;  /* 0x000000070600720b */ /* 0x000fc80003f64000 */
[----:B------:R-:W-:-:S05]  /*1c70*/  FSEL R7, R6, R7, P3 ;  /* 0x0000000706077208 */ /* 0x000fca0001800000 */
[----:B------:R-:W-:-:S07]  /*1c80*/  IMAD.MOV.U32 R6, RZ, RZ, R7 ;  /* 0x000000ffff067224 */ /* 0x000fce00078e0007 */
[----:B------:R-:W-:Y:S05]  /*1c90*/  WARPSYNC.COLLECTIVE R11, `(.L_x_38) ;  /* 0x000000000b087348 */ /* 0x000fea0003c00000 */
[----:B------:R0:W1:Y:S02]  /*1ca0*/  SHFL.DOWN P3, R10, R6, R12, R13 ;  /* 0x0800000c060a7389 */ /* 0x000064000006000d */
[----:B01----:R-:W-:Y:S05]  /*1cb0*/  ENDCOLLECTIVE ;  /* 0x000000000000791b */ /* 0x003fea0003800000 */
.L_x_38:
        /* <DEDUP_REMOVED lines=8> */
.L_x_39:
        /* <DEDUP_REMOVED lines=8> */
.L_x_40:
[----:B------:R-:W-:Y:S05]  /*1dc0*/  BRA `(.L_x_41) ;  /* 0xfffffff8005c7947 */ /* 0x000fea000383ffff */
.L_x_36:
[----:B-1----:R-:W-:Y:S02]  /*1dd0*/  IMAD.MOV.U32 R6, RZ, RZ, R3 ;  /* 0x000000ffff067224 */ /* 0x002fe400078e0003 */
[----:B------:R-:W-:Y:S02]  /*1de0*/  IMAD.MOV.U32 R12, RZ, RZ, 0x8 ;  /* 0x00000008ff0c7424 */ /* 0x000fe400078e00ff */
[----:B------:R-:W-:Y:S02]  /*1df0*/  IMAD.MOV.U32 R13, RZ, RZ, 0x1f ;  /* 0x0000001fff0d7424 */ /* 0x000fe400078e00ff */
[----:B------:R-:W-:-:S07]  /*1e00*/  IMAD.MOV.U32 R11, RZ, RZ, -0x1 ;  /* 0xffffffffff0b7424 */ /* 0x000fce00078e00ff */
[----:B0-----:R-:W-:Y:S05]  /*1e10*/  WARPSYNC.COLLECTIVE R11, `(.L_x_42) ;  /* 0x000000000b087348 */ /* 0x001fea0003c00000 */
[----:B------:R1:W2:Y:S02]  /*1e20*/  SHFL.DOWN P3, R10, R6, R12, R13 ;  /* 0x0800000c060a7389 */ /* 0x0002a4000006000d */
[----:B012---:R-:W-:Y:S05]  /*1e30*/  ENDCOLLECTIVE ;  /* 0x000000000000791b */ /* 0x007fea0003800000 */
.L_x_42:
        /* <DEDUP_REMOVED lines=8> */
.L_x_43:
        /* <DEDUP_REMOVED lines=8> */
.L_x_44:
        /* <DEDUP_REMOVED lines=8> */
.L_x_45:
[----:B------:R-:W-:Y:S01]  /*1fc0*/  IMAD.MOV.U32 R7, RZ, RZ, R10 ;  /* 0x000000ffff077224 */ /* 0x000fe200078e000a */
[----:B------:R-:W-:Y:S06]  /*1fd0*/  BRA `(.L_x_46) ;  /* 0xfffffff800e47947 */ /* 0x000fec000383ffff */
.L_x_47:
        /* <DEDUP_REMOVED lines=10> */
.L_x_73:


//--------------------- .text._Z13reduce_kernelIf3SumLi512ELi32EEvPT_S2_iT0_S1_S2_Pi --------------------------
	.section	.text._Z13reduce_kernelIf3SumLi512ELi32EEvPT_S2_iT0_S1_S2_Pi,"ax",@progbits
	.align	128
        .global         _Z13reduce_kernelIf3SumLi512ELi32EEvPT_S2_iT0_S1_S2_Pi
        .type           _Z13reduce_kernelIf3SumLi512ELi32EEvPT_S2_iT0_S1_S2_Pi,@function
        .size           _Z13reduce_kernelIf3SumLi512ELi32EEvPT_S2_iT0_S1_S2_Pi,(.L_x_74 - _Z13reduce_kernelIf3SumLi512ELi32EEvPT_S2_iT0_S1_S2_Pi)
        .other          _Z13reduce_kernelIf3SumLi512ELi32EEvPT_S2_iT0_S1_S2_Pi,@"STO_CUDA_ENTRY STV_DEFAULT"
_Z13reduce_kernelIf3SumLi512ELi32EEvPT_S2_iT0_S1_S2_Pi:
.text._Z13reduce_kernelIf3SumLi512ELi32EEvPT_S2_iT0_S1_S2_Pi:
        /* <DEDUP_REMOVED lines=10> */
[----:B------:R-:W-:Y:S02]  /*00a0*/  IABS R10, R5 ;  /* 0x00000005000a7213 */ /* 0x000fe40000000000 */
[----:B------:R-:W0:Y:S01]  /*00b0*/  I2F.RP R6, R7 ;  /* 0x0000000700067306 */ /* 0x000e220000209400 */
[C---:B----4-:R-:W-:Y:S02]  /*00c0*/  IADD3 R0, PT, PT, R5.reuse, R17, RZ ;  /* 0x0000001105007210 */ /* 0x050fe40007ffe0ff */
[----:B------:R-:W-:-:S03]  /*00d0*/  ISETP.NE.AND P1, PT, R5, RZ, PT ;  /* 0x000000ff0500720c */ /* 0x000fc60003f25270 */
[----:B------:R-:W-:Y:S02]  /*00e0*/  VIADD R0, R0, 0xffffffff ;  /* 0xffffffff00007836 */ /* 0x000fe40000000000 */
[----:B0-----:R-:W0:Y:S02]  /*00f0*/  MUFU.RCP R6, R6 ;  /* 0x0000000600067308 */ /* 0x001e240000001000 */
[----:B0-----:R-:W-:Y:S02]  /*0100*/  IADD3 R2, PT, PT, R6, 0xffffffe, RZ ;  /* 0x0ffffffe06027810 */ /* 0x001fe40007ffe0ff */
[----:B------:R-:W-:-:S04]  /*0110*/  IADD3 R6, PT, PT, RZ, -R10, RZ ;  /* 0x8000000aff067210 */ /* 0x000fc80007ffe0ff */
[----:B------:R0:W4:Y:S02]  /*0120*/  F2I.FTZ.U32.TRUNC.NTZ R3, R2 ;  /* 0x0000000200037305 */ /* 0x000124000021f000 */
[----:B0-----:R-:W-:Y:S01]  /*0130*/  HFMA2 R2, -RZ, RZ, 0, 0 ;  /* 0x00000000ff027431 */ /* 0x001fe200000001ff */
[----:B----4-:R-:W-:-:S05]  /*0140*/  IADD3 R8, PT, PT, RZ, -R3, RZ ;  /* 0x80000003ff087210 */ /* 0x010fca0007ffe0ff */
[----:B------:R-:W-:Y:S01]  /*0150*/  IMAD R9, R8, R7, RZ ;  /* 0x0000000708097224 */ /* 0x000fe200078e02ff */
[----:B------:R-:W-:Y:S02]  /*0160*/  IABS R8, R0 ;  /* 0x0000000000087213 */ /* 0x000fe40000000000 */
[----:B------:R-:W-:Y:S01]  /*0170*/  LOP3.LUT R0, R0, R5, RZ, 0x3c, !PT ;  /* 0x0000000500007212 */ /* 0x000fe200078e3cff */
[----:B------:R-:W-:Y:S01]  /*0180*/  IMAD.HI.U32 R3, R3, R9, R2 ;  /* 0x0000000903037227 */ /* 0x000fe200078e0002 */
[----:B------:R-:W-:Y:S02]  /*0190*/  MOV R2, R8 ;  /* 0x0000000800027202 */ /* 0x000fe40000000f00 */
[----:B------:R-:W-:Y:S02]  /*01a0*/  ISETP.GE.AND P3, PT, R0, RZ, PT ;  /* 0x000000ff0000720c */ /* 0x000fe40003f66270 */
[----:B------:R-:W-:Y:S01]  /*01b0*/  @!P1 LOP3.LUT R0, RZ, R5, RZ, 0x33, !PT ;  /* 0x00000005ff009212 */ /* 0x000fe200078e33ff */
[----:B------:R-:W-:-:S04]  /*01c0*/  IMAD.HI.U32 R3, R3, R2, RZ ;  /* 0x0000000203037227 */ /* 0x000fc800078e00ff */
[----:B------:R-:W-:-:S05]  /*01d0*/  IMAD R2, R3, R6, R2 ;  /* 0x0000000603027224 */ /* 0x000fca00078e0202 */
[----:B------:R-:W-:-:S13]  /*01e0*/  ISETP.GT.U32.AND P2, PT, R7, R2, PT ;  /* 0x000000020700720c */ /* 0x000fda0003f44070 */
[----:B------:R-:W-:Y:S01]  /*01f0*/  @!P2 IMAD.IADD R2, R2, 0x1, -R7 ;  /* 0x000000010202a824 */ /* 0x000fe200078e0a07 */
[----:B------:R-:W-:-:S04]  /*0200*/  @!P2 IADD3 R3, PT, PT, R3, 0x1, RZ ;  /* 0x000000010303a810 */ /* 0x000fc80007ffe0ff */
[----:B------:R-:W-:Y:S02]  /*0210*/  ISETP.GE.U32.AND P0, PT, R2, R7, PT ;  /* 0x000000070200720c */ /* 0x000fe40003f06070 */
[----:B--2---:R-:W-:-:S11]  /*0220*/  MOV R2, UR23 ;  /* 0x0000001700027c02 */ /* 0x004fd60008000f00 */
[----:B------:R-:W-:-:S04]  /*0230*/  @P0 IADD3 R3, PT, PT, R3, 0x1, RZ ;  /* 0x0000000103030810 */ /* 0x000fc80007ffe0ff */
[----:B------:R-:W-:-:S04]  /*0240*/  @!P3 IADD3 R3, PT, PT, -R3, RZ, RZ ;  /* 0x000000ff0303b210 */ /* 0x000fc80007ffe1ff */
[----:B------:R-:W-:Y:S02]  /*0250*/  R2UR UR5, R3 ;  /* 0x00000000030572ca */ /* 0x000fe400000e0000 */
[----:B------:R-:W-:Y:S02]  /*0260*/  @!P1 R2UR UR5, R0 ;  /* 0x00000000000592ca */ /* 0x000fe400000e0000 */
[----:B------:R-:W-:-:S11]  /*0270*/  MOV R3, UR23 ;  /* 0x0000001700037c02 */ /* 0x000fd60008000f00 */
[----:B------:R-:W-:-:S05]  /*0280*/  IMAD.U32 R0, RZ, RZ, UR5 ;  /* 0x00000005ff007e24 */ /* 0x000fca000f8e00ff */
[----:B------:R-:W-:-:S13]  /*0290*/  ISETP.GE.AND P0, PT, R0, 0x1, PT ;  /* 0x000000010000780c */ /* 0x000fda0003f06270 */
[----:B-1-3--:R-:W-:Y:S05]  /*02a0*/  @!P0 BRA `(.L_x_48) ;  /* 0x0000001000048947 */ /* 0x00afea0003800000 */
[----:B------:R-:W-:Y:S01]  /*02b0*/  MOV R0, UR5 ;  /* 0x0000000500007c02 */ /* 0x000fe20008000f00 */
[----:B------:R-:W-:Y:S01]  /*02c0*/  IMAD.U32 R2, RZ, RZ, UR23 ;  /* 0x00000017ff027e24 */ /* 0x000fe2000f8e00ff */
[----:B------:R-:W-:Y:S02]  /*02d0*/  UMOV UR4, URZ ;  /* 0x000000ff00047c82 */ /* 0x000fe40008000000 */
[----:B------:R-:W-:Y:S01]  /*02e0*/  ISETP.GE.U32.AND P0, PT, R0, 0x10, PT ;  /* 0x000000100000780c */ /* 0x000fe20003f06070 */
[----:B------:R-:W-:-:S12]  /*02f0*/  IMAD R0, R4, UR22, R15 ;  /* 0x0000001604007c24 */ /* 0x000fd8000f8e020f */
[----:B------:R-:W-:Y:S05]  /*0300*/  @!P0 BRA `(.L_x_49) ;  /* 0x0000000800548947 */ /* 0x000fea0003800000 */
[----:B------:R-:W0:Y:S01]  /*0310*/  LDC R17, c[0x0][0x390] ;  /* 0x0000e400ff117b82 */ /* 0x000e220000000800 */
[----:B------:R-:W-:Y:S01]  /*0320*/  UIADD3 UR6, UPT, UPT, UR21, UR22, URZ ;  /* 0x0000001615067290 */ /* 0x000fe2000fffe0ff */
[----:B------:R-:W-:Y:S01]  /*0330*/  MOV R2, UR23 ;  /* 0x0000001700027c02 */ /* 0x000fe20008000f00 */
        /* <DEDUP_REMOVED lines=31> */
.L_x_50:
[----:B0-----:R-:W-:-:S13]  /*0530*/  ISETP.GE.AND P0, PT, R0, R17, PT ;  /* 0x000000110000720c */ /* 0x001fda0003f06270 */
[----:B------:R-:W0:Y:S02]  /*0540*/  @!P0 LDC.64 R20, c[0x0][0x380] ;  /* 0x0000e000ff148b82 */ /* 0x000e240000000a00 */
[----:B0-----:R-:W-:-:S06]  /*0550*/  @!P0 IMAD.WIDE R22, R0, 0x4, R20 ;  /* 0x0000000400168825 */ /* 0x001fcc00078e0214 */
[----:B------:R0:W2:Y:S01]  /*0560*/  @!P0 LDG.E R23, desc[UR24][R22.64] ;  /* 0x0000001816178981 */ /* 0x0000a2000c1e1900 */
[----:B------:R-:W-:-:S04]  /*0570*/  IADD3 R19, PT, PT, R5, R0, RZ ;  /* 0x0000000005137210 */ /* 0x000fc80007ffe0ff */
[----:B------:R-:W-:Y:S02]  /*0580*/  ISETP.GE.AND P1, PT, R19, R17, PT ;  /* 0x000000111300720c */ /* 0x000fe40003f26270 */
[----:B0-----:R-:W-:-:S04]  /*0590*/  IADD3 R22, PT, PT, R5, R19, RZ ;  /* 0x0000001305167210 */ /* 0x001fc80007ffe0ff */
[----:B------:R-:W-:-:S07]  /*05a0*/  ISETP.GE.AND P2, PT, R22, R17, PT ;  /* 0x000000111600720c */ /* 0x000fce0003f46270 */
[----:B------:R-:W0:Y:S02]  /*05b0*/  @!P1 LDC.64 R20, c[0x0][0x380] ;  /* 0x0000e000ff149b82 */ /* 0x000e240000000a00 */
[----:B0-----:R-:W-:-:S05]  /*05c0*/  @!P1 IMAD.WIDE R20, R6, 0x4, R20 ;  /* 0x0000000406149825 */ /* 0x001fca00078e0214 */
[----:B------:R0:W3:Y:S02]  /*05d0*/  @!P1 LDG.E R19, desc[UR24][R20.64] ;  /* 0x0000001814139981 */ /* 0x0000e4000c1e1900 */
[----:B0-----:R-:W0:Y:S02]  /*05e0*/  @!P2 LDC.64 R20, c[0x0][0x380] ;  /* 0x0000e000ff14ab82 */ /* 0x001e240000000a00 */
[----:B0-----:R-:W-:-:S04]  /*05f0*/  @!P2 IMAD.WIDE R20, R8, 0x4, R20 ;  /* 0x000000040814a825 */ /* 0x001fc800078e0214 */
[C---:B------:R-:W-:Y:S02]  /*0600*/  IMAD.IADD R22, R5.reuse, 0x1, R22 ;  /* 0x0000000105167824 */ /* 0x040fe400078e0216 */
[----:B--2---:R-:W-:Y:S02]  /*0610*/  @!P0 FADD R2, R2, R23 ;  /* 0x0000001702028221 */ /* 0x004fe40000000000 */
[----:B------:R0:W2:Y:S01]  /*0620*/  @!P2 LDG.E R23, desc[UR24][R20.64] ;  /* 0x000000181417a981 */ /* 0x0000a2000c1e1900 */
[----:B------:R-:W-:Y:S02]  /*0630*/  ISETP.GE.AND P0, PT, R22, R17, PT ;  /* 0x000000111600720c */ /* 0x000fe40003f06270 */
[----:B------:R-:W-:-:S11]  /*0640*/  IADD3 R22, PT, PT, R5, R22, RZ ;  /* 0x0000001605167210 */ /* 0x000fd60007ffe0ff */
[----:B0-----:R-:W0:Y:S02]  /*0650*/  @!P0 LDC.64 R20, c[0x0][0x380] ;  /* 0x0000e000ff148b82 */ /* 0x001e240000000a00 */
[----:B0-----:R-:W-:-:S04]  /*0660*/  @!P0 IMAD.WIDE R20, R10, 0x4, R20 ;  /* 0x000000040a148825 */ /* 0x001fc800078e0214 */
[----:B---3--:R-:W-:Y:S01]  /*0670*/  @!P1 FADD R2, R2, R19 ;  /* 0x0000001302029221 */ /* 0x008fe20000000000 */
[----:B------:R-:W-:Y:S01]  /*0680*/  ISETP.GE.AND P1, PT, R22, R17, PT ;  /* 0x000000111600720c */ /* 0x000fe20003f26270 */
[----:B------:R0:W3:-:S12]  /*0690*/  @!P0 LDG.E R19, desc[UR24][R20.64] ;  /* 0x0000001814138981 */ /* 0x0000d8000c1e1900 */
[----:B0-----:R-:W0:Y:S02]  /*06a0*/  @!P1 LDC.64 R20, c[0x0][0x380] ;  /* 0x0000e000ff149b82 */ /* 0x001e240000000a00 */
[----:B0-----:R-:W-:Y:S01]  /*06b0*/  @!P1 IMAD.WIDE R20, R12, 0x4, R20 ;  /* 0x000000040c149825 */ /* 0x001fe200078e0214 */
[----:B------:R-:W-:-:S03]  /*06c0*/  IADD3 R22, PT, PT, R5, R22, RZ ;  /* 0x0000001605167210 */ /* 0x000fc60007ffe0ff */
        /* <DEDUP_REMOVED lines=10> */
[----:B0-----:R-:W-:-:S04]  /*0770*/  @!P0 IMAD.WIDE R20, R16, 0x4, R20 ;  /* 0x0000000410148825 */ /* 0x001fc800078e0214 */
[----:B--2---:R-:W-:Y:S02]  /*0780*/  @!P1 FADD R2, R2, R23 ;  /* 0x0000001702029221 */ /* 0x004fe40000000000 */
[----:B------:R0:W2:Y:S01]  /*0790*/  @!P0 LDG.E R23, desc[UR24][R20.64] ;  /* 0x0000001814178981 */ /* 0x0000a2000c1e1900 */
[----:B------:R-:W-:-:S05]  /*07a0*/  IMAD.IADD R22, R5, 0x1, R22 ;  /* 0x0000000105167824 */ /* 0x000fca00078e0216 */
        /* <DEDUP_REMOVED lines=11> */
[----:B------:R-:W-:-:S04]  /*0860*/  IADD3 R22, PT, PT, R5, R22, RZ ;  /* 0x0000001605167210 */ /* 0x000fc80007ffe0ff */
[----:B------:R-:W-:-:S13]  /*0870*/  ISETP.GE.AND P0, PT, R22, R17, PT ;  /* 0x000000111600720c */ /* 0x000fda0003f06270 */
[----:B0-----:R-:W0:Y:S02]  /*0880*/  @!P0 LDC.64 R20, c[0x0][0x380] ;  /* 0x0000e000ff148b82 */ /* 0x001e240000000a00 */
[----:B0-----:R-:W-:-:S04]  /*0890*/  @!P0 IMAD.WIDE R20, R26, 0x4, R20 ;  /* 0x000000041a148825 */ /* 0x001fc800078e0214 */
[----:B---3--:R-:W-:Y:S01]  /*08a0*/  @!P1 FADD R2, R2, R19 ;  /* 0x0000001302029221 */ /* 0x008fe20000000000 */
[----:B------:R-:W-:Y:S01]  /*08b0*/  IADD3 R19, PT, PT, R5, R22, RZ ;  /* 0x0000001605137210 */ /* 0x000fe20007ffe0ff */
[----:B------:R0:W3:Y:S03]  /*08c0*/  @!P0 LDG.E R25, desc[UR24][R20.64] ;  /* 0x0000001814198981 */ /* 0x0000e6000c1e1900 */
[----:B------:R-:W-:-:S13]  /*08d0*/  ISETP.GE.AND P1, PT, R19, R17, PT ;  /* 0x000000111300720c */ /* 0x000fda0003f26270 */
[----:B0-----:R-:W0:Y:S01]  /*08e0*/  @!P1 LDC.64 R20, c[0x0][0x380] ;  /* 0x0000e000ff149b82 */ /* 0x001e220000000a00 */
[----:B------:R-:W-:Y:S02]  /*08f0*/  IMAD.IADD R19, R5, 0x1, R19 ;  /* 0x0000000105137824 */ /* 0x000fe400078e0213 */
[----:B--2---:R-:W-:Y:S01]  /*0900*/  @!P2 FADD R2, R2, R23 ;  /* 0x000000170202a221 */ /* 0x004fe20000000000 */
[----:B0-----:R-:W-:-:S06]  /*0910*/  @!P1 IMAD.WIDE R22, R28, 0x4, R20 ;  /* 0x000000041c169825 */ /* 0x001fcc00078e0214 */
[----:B------:R0:W2:Y:S01]  /*0920*/  @!P1 LDG.E R23, desc[UR24][R22.64] ;  /* 0x0000001816179981 */ /* 0x0000a2000c1e1900 */
[----:B------:R-:W-:-:S13]  /*0930*/  ISETP.GE.AND P2, PT, R19, R17, PT ;  /* 0x000000111300720c */ /* 0x000fda0003f46270 */
[----:B------:R-:W1:Y:S01]  /*0940*/  @!P2 LDC.64 R20, c[0x0][0x380] ;  /* 0x0000e000ff14ab82 */ /* 0x000e620000000a00 */
[----:B0-----:R-:W-:Y:S01]  /*0950*/  IADD3 R22, PT, PT, R5, R19, RZ ;  /* 0x0000001305167210 */ /* 0x001fe20007ffe0ff */
[----:B---3--:R-:W-:-:S03]  /*0960*/  @!P0 FADD R2, R2, R25 ;  /* 0x0000001902028221 */ /* 0x008fc60000000000 */
[----:B------:R-:W-:Y:S01]  /*0970*/  ISETP.GE.AND P0, PT, R22, R17, PT ;  /* 0x000000111600720c */ /* 0x000fe20003f06270 */
[----:B-1----:R-:W-:-:S05]  /*0980*/  @!P2 IMAD.WIDE R20, R7, 0x4, R20 ;  /* 0x000000040714a825 */ /* 0x002fca00078e0214 */
[----:B------:R0:W3:Y:S07]  /*0990*/  @!P2 LDG.E R19, desc[UR24][R20.64] ;  /* 0x000000181413a981 */ /* 0x0000ee000c1e1900 */
[----:B0-----:R-:W0:Y:S02]  /*09a0*/  @!P0 LDC.64 R20, c[0x0][0x380] ;  /* 0x0000e000ff148b82 */ /* 0x001e240000000a00 */
[----:B0-----:R-:W-:-:S04]  /*09b0*/  @!P0 IMAD.WIDE R20, R9, 0x4, R20 ;  /* 0x0000000409148825 */ /* 0x001fc800078e0214 */
[----:B--2---:R-:W-:Y:S02]  /*09c0*/  @!P1 FADD R2, R2, R23 ;  /* 0x0000001702029221 */ /* 0x004fe40000000000 */
[----:B------:R0:W2:Y:S01]  /*09d0*/  @!P0 LDG.E R23, desc[UR24][R20.64] ;  /* 0x0000001814178981 */ /* 0x0000a2000c1e1900 */
[----:B------:R-:W-:-:S04]  /*09e0*/  IADD3 R22, PT, PT, R5, R22, RZ ;  /* 0x0000001605167210 */ /* 0x000fc80007ffe0ff */
[----:B------:R-:W-:-:S04]  /*09f0*/  IADD3 R25, PT, PT, R5, R22, RZ ;  /* 0x0000001605197210 */ /* 0x000fc80007ffe0ff */
[-C--:B------:R-:W-:Y:S02]  /*0a00*/  ISETP.GE.AND P3, PT, R25, R17.reuse, PT ;  /* 0x000000111900720c */ /* 0x080fe40003f66270 */
[----:B------:R-:W-:-:S11]  /*0a10*/  ISETP.GE.AND P1, PT, R22, R17, PT ;  /* 0x000000111600720c */ /* 0x000fd60003f26270 */
[----:B0-----:R-:W0:Y:S01]  /*0a20*/  @!P3 LDC.64 R20, c[0x0][0x380] ;  /* 0x0000e000ff14bb82 */ /* 0x001e220000000a00 */
[----:B------:R-:W-:Y:S02]  /*0a30*/  IMAD.IADD R22, R5, 0x1, R25 ;  /* 0x0000000105167824 */ /* 0x000fe400078e0219 */
[----:B---3--:R-:W-:-:S03]  /*0a40*/  @!P2 FADD R2, R2, R19 ;  /* 0x000000130202a221 */ /* 0x008fc60000000000 */
[----:B------:R-:W-:Y:S01]  /*0a50*/  ISETP.GE.AND P2, PT, R22, R17, PT ;  /* 0x000000111600720c */ /* 0x000fe20003f46270 */
[----:B0-----:R-:W-:-:S05]  /*0a60*/  @!P3 IMAD.WIDE R20, R13, 0x4, R20 ;  /* 0x000000040d14b825 */ /* 0x001fca00078e0214 */
[----:B------:R0:W3:Y:S07]  /*0a70*/  @!P3 LDG.E R19, desc[UR24][R20.64] ;  /* 0x000000181413b981 */ /* 0x0000ee000c1e1900 */
[----:B0-----:R-:W0:Y:S02]  /*0a80*/  @!P2 LDC.64 R20, c[0x0][0x380] ;  /* 0x0000e000ff14ab82 */ /* 0x001e240000000a00 */
[----:B0-----:R-:W-:-:S05]  /*0a90*/  @!P2 IMAD.WIDE R20, R15, 0x4, R20 ;  /* 0x000000040f14a825 */ /* 0x001fca00078e0214 */
[----:B------:R-:W4:Y:S01]  /*0aa0*/  @!P2 LDG.E R25, desc[UR24][R20.64] ;  /* 0x000000181419a981 */ /* 0x000f22000c1e1900 */
[----:B--2---:R-:W-:Y:S02]  /*0ab0*/  @!P0 FADD R2, R2, R23 ;  /* 0x0000001702028221 */ /* 0x004fe40000000000 */
[----:B------:R-:W0:Y:S02]  /*0ac0*/  @!P1 LDC.64 R22, c[0x0][0x380] ;  /* 0x0000e000ff169b82 */ /* 0x000e240000000a00 */
[----:B0-----:R-:W-:-:S06]  /*0ad0*/  @!P1 IMAD.WIDE R22, R11, 0x4, R22 ;  /* 0x000000040b169825 */ /* 0x001fcc00078e0216 */
[----:B------:R-:W2:Y:S01]  /*0ae0*/  @!P1 LDG.E R23, desc[UR24][R22.64] ;  /* 0x0000001816179981 */ /* 0x000ea2000c1e1900 */
[----:B------:R-:W-:-:S04]  /*0af0*/  UIADD3 UR4, UPT, UPT, UR4, 0x10, URZ ;  /* 0x0000001004047890 */ /* 0x000fc8000fffe0ff */
[----:B------:R-:W-:Y:S01]  /*0b00*/  UISETP.NE.AND UP0, UPT, UR4, URZ, UPT ;  /* 0x000000ff0400728c */ /* 0x000fe2000bf05270 */
[C---:B------:R-:W-:Y:S01]  /*0b10*/  LEA R0, R5.reuse, R0, 0x4 ;  /* 0x0000000005007211 */ /* 0x040fe200078e20ff */
[C---:B------:R-:W-:Y:S01]  /*0b20*/  IMAD R10, R5.reuse, 0x10, R10 ;  /* 0x00000010050a7824 */ /* 0x040fe200078e020a */
[C---:B------:R-:W-:Y:S01]  /*0b30*/  LEA R6, R5.reuse, R6, 0x4 ;  /* 0x0000000605067211 */ /* 0x040fe200078e20ff */
[C---:B------:R-:W-:Y:S01]  /*0b40*/  IMAD R18, R5.reuse, 0x10, R18 ;  /* 0x0000001005127824 */ /* 0x040fe200078e0212 */
[C---:B------:R-:W-:Y:S01]  /*0b50*/  LEA R8, R5.reuse, R8, 0x4 ;  /* 0x0000000805087211 */ /* 0x040fe200078e20ff */
[C---:B------:R-:W-:Y:S01]  /*0b60*/  IMAD R7, R5.reuse, 0x10, R7 ;  /* 0x0000001005077824 */ /* 0x040fe200078e0207 */
[C---:B------:R-:W-:Y:S01]  /*0b70*/  LEA R12, R5.reuse, R12, 0x4 ;  /* 0x0000000c050c7211 */ /* 0x040fe200078e20ff */
[C---:B------:R-:W-:Y:S01]  /*0b80*/  IMAD R15, R5.reuse, 0x10, R15 ;  /* 0x00000010050f7824 */ /* 0x040fe200078e020f */
[C---:B------:R-:W-:Y:S02]  /*0b90*/  LEA R14, R5.reuse, R14, 0x4 ;  /* 0x0000000e050e7211 */ /* 0x040fe400078e20ff */
[----:B------:R-:W-:-:S02]  /*0ba0*/  LEA R16, R5, R16, 0x4 ;  /* 0x0000001005107211 */ /* 0x000fc400078e20ff */
[C---:B------:R-:W-:Y:S02]  /*0bb0*/  LEA R24, R5.reuse, R24, 0x4 ;  /* 0x0000001805187211 */ /* 0x040fe400078e20ff */
[C---:B------:R-:W-:Y:S02]  /*0bc0*/  LEA R26, R5.reuse, R26, 0x4 ;  /* 0x0000001a051a7211 */ /* 0x040fe400078e20ff */
[C---:B------:R-:W-:Y:S02]  /*0bd0*/  LEA R28, R5.reuse, R28, 0x4 ;  /* 0x0000001c051c7211 */ /* 0x040fe400078e20ff */
[C---:B------:R-:W-:Y:S02]  /*0be0*/  LEA R9, R5.reuse, R9, 0x4 ;  /* 0x0000000905097211 */ /* 0x040fe400078e20ff */
[C---:B------:R-:W-:Y:S02]  /*0bf0*/  LEA R11, R5.reuse, R11, 0x4 ;  /* 0x0000000b050b7211 */ /* 0x040fe400078e20ff */
[----:B------:R-:W-:Y:S01]  /*0c00*/  LEA R13, R5, R13, 0x4 ;  /* 0x0000000d050d7211 */ /* 0x000fe200078e20ff */
[----:B--2---:R-:W-:-:S04]  /*0c10*/  @!P1 FADD R2, R2, R23 ;  /* 0x0000001702029221 */ /* 0x004fc80000000000 */
[----:B---3--:R-:W-:-:S04]  /*0c20*/  @!P3 FADD R2, R2, R19 ;  /* 0x000000130202b221 */ /* 0x008fc80000000000 */
[----:B----4-:R-:W-:Y:S01]  /*0c30*/  @!P2 FADD R2, R2, R25 ;  /* 0x000000190202a221 */ /* 0x010fe20000000000 */
[----:B------:R-:W-:Y:S06]  /*0c40*/  BRA.U UP0, `(.L_x_50) ;  /* 0xfffffff900387547 */ /* 0x000fec000b83ffff */
[----:B------:R-:W-:-:S12]  /*0c50*/  ULOP3.LUT UR4, UR5, 0x7ffffff0, URZ, 0xc0, !UPT ;  /* 0x7ffffff005047892 */ /* 0x000fd8000f8ec0ff */
.L_x_49:
[----:B------:R-:W-:-:S04]  /*0c60*/  MOV R0, UR5 ;  /* 0x0000000500007c02 */ /* 0x000fc80008000f00 */
        /* <DEDUP_REMOVED lines=8> */
[----:B------:R-:W-:-:S05]  /*0cf0*/  IMAD R6, R5, UR4, R0 ;  /* 0x0000000405067c24 */ /* 0x000fca000f8e0200 */
[----:B------:R-:W-:-:S13]  /*0d00*/  ISETP.GE.AND P6, PT, R6, R17, PT ;  /* 0x000000110600720c */ /* 0x000fda0003fc6270 */
[----:B------:R-:W0:Y:S02]  /*0d10*/  @!P6 LDC.64 R8, c[0x0][0x380] ;  /* 0x0000e000ff08eb82 */ /* 0x000e240000000a00 */
[----:B0-----:R-:W-:-:S05]  /*0d20*/  @!P6 IMAD.WIDE R8, R6, 0x4, R8 ;  /* 0x000000040608e825 */ /* 0x001fca00078e0208 */
[----:B------:R0:W2:Y:S01]  /*0d30*/  @!P6 LDG.E R11, desc[UR24][R8.64] ;  /* 0x00000018080be981 */ /* 0x0000a2000c1e1900 */
[----:B------:R-:W-:-:S04]  /*0d40*/  IADD3 R18, PT, PT, R5, R6, RZ ;  /* 0x0000000605127210 */ /* 0x000fc80007ffe0ff */
[----:B------:R-:W-:Y:S02]  /*0d50*/  ISETP.GE.AND P5, PT, R18, R17, PT ;  /* 0x000000111200720c */ /* 0x000fe40003fa6270 */
[----:B------:R-:W-:-:S04]  /*0d60*/  IADD3 R22, PT, PT, R5, R18, RZ ;  /* 0x0000001205167210 */ /* 0x000fc80007ffe0ff */
[----:B------:R-:W-:Y:S01]  /*0d70*/  ISETP.GE.AND P4, PT, R22, R17, PT ;  /* 0x000000111600720c */ /* 0x000fe20003f86270 */
[----:B------:R-:W-:-:S05]  /*0d80*/  IMAD.IADD R6, R5, 0x1, R22 ;  /* 0x0000000105067824 */ /* 0x000fca00078e0216 */
[C---:B------:R-:W-:Y:S01]  /*0d90*/  IADD3 R16, PT, PT, R5.reuse, R6, RZ ;  /* 0x0000000605107210 */ /* 0x040fe20007ffe0ff */
[----:B------:R-:W1:Y:S01]  /*0da0*/  @!P5 LDC.64 R14, c[0x0][0x380] ;  /* 0x0000e000ff0edb82 */ /* 0x000e620000000a00 */
[-C--:B------:R-:W-:Y:S02]  /*0db0*/  ISETP.GE.AND P3, PT, R6, R17.reuse, PT ;  /* 0x000000110600720c */ /* 0x080fe40003f66270 */
[C---:B------:R-:W-:Y:S02]  /*0dc0*/  IADD3 R24, PT, PT, R5.reuse, R16, RZ ;  /* 0x0000001005187210 */ /* 0x040fe40007ffe0ff */
[-C--:B------:R-:W-:Y:S02]  /*0dd0*/  ISETP.GE.AND P2, PT, R16, R17.reuse, PT ;  /* 0x000000111000720c */ /* 0x080fe40003f46270 */
[----:B------:R-:W-:Y:S01]  /*0de0*/  IADD3 R26, PT, PT, R5, R24, RZ ;  /* 0x00000018051a7210 */ /* 0x000fe20007ffe0ff */
[----:B------:R-:W3:Y:S01]  /*0df0*/  @!P4 LDC.64 R20, c[0x0][0x380] ;  /* 0x0000e000ff14cb82 */ /* 0x000ee20000000a00 */
[----:B------:R-:W-:-:S02]  /*0e00*/  ISETP.GE.AND P1, PT, R24, R17, PT ;  /* 0x000000111800720c */ /* 0x000fc40003f26270 */
[----:B------:R-:W-:Y:S02]  /*0e10*/  ISETP.GE.AND P0, PT, R26, R17, PT ;  /* 0x000000111a00720c */ /* 0x000fe40003f06270 */
[----:B------:R-:W-:-:S03]  /*0e20*/  IADD3 R25, PT, PT, R5, R26, RZ ;  /* 0x0000001a05197210 */ /* 0x000fc60007ffe0ff */
[----:B0-----:R-:W0:Y:S08]  /*0e30*/  @!P3 LDC.64 R8, c[0x0][0x380] ;  /* 0x0000e000ff08bb82 */ /* 0x001e300000000a00 */
[----:B------:R-:W4:Y:S01]  /*0e40*/  @!P1 LDC.64 R12, c[0x0][0x380] ;  /* 0x0000e000ff0c9b82 */ /* 0x000f220000000a00 */
[----:B-1----:R-:W-:-:S06]  /*0e50*/  @!P5 IMAD.WIDE R14, R18, 0x4, R14 ;  /* 0x00000004120ed825 */ /* 0x002fcc00078e020e */
[----:B------:R-:W5:Y:S01]  /*0e60*/  @!P5 LDG.E R15, desc[UR24][R14.64] ;  /* 0x000000180e0fd981 */ /* 0x000f62000c1e1900 */
[----:B------:R-:W1:Y:S01]  /*0e70*/  @!P0 LDC.64 R18, c[0x0][0x380] ;  /* 0x0000e000ff128b82 */ /* 0x000e620000000a00 */
[----:B---3--:R-:W-:-:S06]  /*0e80*/  @!P4 IMAD.WIDE R20, R22, 0x4, R20 ;  /* 0x000000041614c825 */ /* 0x008fcc00078e0214 */
[----:B------:R-:W3:Y:S01]  /*0e90*/  @!P4 LDG.E R21, desc[UR24][R20.64] ;  /* 0x000000181415c981 */ /* 0x000ee2000c1e1900 */
[----:B0-----:R-:W-:-:S06]  /*0ea0*/  @!P3 IMAD.WIDE R8, R6, 0x4, R8 ;  /* 0x000000040608b825 */ /* 0x001fcc00078e0208 */
[----:B------:R-:W3:Y:S01]  /*0eb0*/  @!P3 LDG.E R9, desc[UR24][R8.64] ;  /* 0x000000180809b981 */ /* 0x000ee2000c1e1900 */
[----:B----4-:R-:W-:-:S06]  /*0ec0*/  @!P1 IMAD.WIDE R12, R24, 0x4, R12 ;  /* 0x00000004180c9825 */ /* 0x010fcc00078e020c */
[----:B------:R-:W4:Y:S01]  /*0ed0*/  @!P1 LDG.E R13, desc[UR24][R12.64] ;  /* 0x000000180c0d9981 */ /* 0x000f22000c1e1900 */
[----:B-1----:R-:W-:-:S06]  /*0ee0*/  @!P0 IMAD.WIDE R18, R26, 0x4, R18 ;  /* 0x000000041a128825 */ /* 0x002fcc00078e0212 */
[----:B------:R-:W4:Y:S01]  /*0ef0*/  @!P0 LDG.E R19, desc[UR24][R18.64] ;  /* 0x0000001812138981 */ /* 0x000f22000c1e1900 */
[----:B--2---:R-:W-:Y:S01]  /*0f00*/  @!P6 FADD R2, R2, R11 ;  /* 0x0000000b0202e221 */ /* 0x004fe20000000000 */
[----:B------:R-:W-:Y:S01]  /*0f10*/  ISETP.GE.AND P6, PT, R25, R17, PT ;  /* 0x000000111900720c */ /* 0x000fe20003fc6270 */
[----:B------:R-:W0:-:S12]  /*0f20*/  @!P2 LDC.64 R10, c[0x0][0x380] ;  /* 0x0000e000ff0aab82 */ /* 0x000e180000000a00 */
[----:B------:R-:W1:Y:S01]  /*0f30*/  @!P6 LDC.64 R22, c[0x0][0x380] ;  /* 0x0000e000ff16eb82 */ /* 0x000e620000000a00 */
[----:B0-----:R-:W-:-:S06]  /*0f40*/  @!P2 IMAD.WIDE R10, R16, 0x4, R10 ;  /* 0x00000004100aa825 */ /* 0x001fcc00078e020a */
[----:B------:R-:W2:Y:S01]  /*0f50*/  @!P2 LDG.E R11, desc[UR24][R10.64] ;  /* 0x000000180a0ba981 */ /* 0x000ea2000c1e1900 */
[----:B-1----:R-:W-:-:S06]  /*0f60*/  @!P6 IMAD.WIDE R22, R25, 0x4, R22 ;  /* 0x000000041916e825 */ /* 0x002fcc00078e0216 */
[----:B------:R-:W4:Y:S01]  /*0f70*/  @!P6 LDG.E R23, desc[UR24][R22.64] ;  /* 0x000000181617e981 */ /* 0x000f22000c1e1900 */
[----:B-----5:R-:W-:-:S04]  /*0f80*/  @!P5 FADD R2, R2, R15 ;  /* 0x0000000f0202d221 */ /* 0x020fc80000000000 */
[----:B---3--:R-:W-:-:S04]  /*0f90*/  @!P4 FADD R2, R2, R21 ;  /* 0x000000150202c221 */ /* 0x008fc80000000000 */
[----:B------:R-:W-:Y:S01]  /*0fa0*/  @!P3 FADD R2, R2, R9 ;  /* 0x000000090202b221 */ /* 0x000fe20000000000 */
[----:B------:R-:W-:-:S03]  /*0fb0*/  UIADD3 UR4, UPT, UPT, UR4, 0x8, URZ ;  /* 0x0000000804047890 */ /* 0x000fc6000fffe0ff */
[----:B--2---:R-:W-:-:S04]  /*0fc0*/  @!P2 FADD R2, R2, R11 ;  /* 0x0000000b0202a221 */ /* 0x004fc80000000000 */
[----:B----4-:R-:W-:-:S04]  /*0fd0*/  @!P1 FADD R2, R2, R13 ;  /* 0x0000000d02029221 */ /* 0x010fc80000000000 */
[----:B------:R-:W-:-:S04]  /*0fe0*/  @!P0 FADD R2, R2, R19 ;  /* 0x0000001302028221 */ /* 0x000fc80000000000 */
[----:B------:R-:W-:-:S07]  /*0ff0*/  @!P6 FADD R2, R2, R23 ;  /* 0x000000170202e221 */ /* 0x000fce0000000000 */
.L_x_51:
[----:B------:R-:W-:Y:S05]  /*1000*/  BRA.U !UP0, `(.L_x_48) ;  /* 0x0000000108ac7547 */ /* 0x000fea000b800000 */
[----:B------:R-:W-:Y:S02]  /*1010*/  UISETP.GE.U32.AND UP0, UPT, UR6, 0x4, UPT ;  /* 0x000000040600788c */ /* 0x000fe4000bf06070 */
[----:B------:R-:W-:-:S04]  /*1020*/  ULOP3.LUT UR5, UR5, 0x3, URZ, 0xc0, !UPT ;  /* 0x0000000305057892 */ /* 0x000fc8000f8ec0ff */
[----:B------:R-:W-:-:S03]  /*1030*/  UISETP.NE.AND UP1, UPT, UR5, URZ, UPT ;  /* 0x000000ff0500728c */ /* 0x000fc6000bf25270 */
[----:B------:R-:W-:Y:S08]  /*1040*/  BRA.U !UP0, `(.L_x_52) ;  /* 0x0000000108647547 */ /* 0x000ff0000b800000 */
[----:B------:R-:W-:-:S04]  /*1050*/  IMAD R18, R5, UR4, R0 ;  /* 0x0000000405127c24 */ /* 0x000fc8000f8e0200 */
[----:B------:R-:W-:Y:S01]  /*1060*/  IMAD.IADD R0, R5, 0x1, R18 ;  /* 0x0000000105007824 */ /* 0x000fe200078e0212 */
[----:B------:R-:W-:-:S04]  /*1070*/  ISETP.GE.AND P0, PT, R18, R17, PT ;  /* 0x000000111200720c */ /* 0x000fc80003f06270 */
[C---:B------:R-:W-:Y:S02]  /*1080*/  IADD3 R6, PT, PT, R5.reuse, R0, RZ ;  /* 0x0000000005067210 */ /* 0x040fe40007ffe0ff */
[-C--:B------:R-:W-:Y:S02]  /*1090*/  ISETP.GE.AND P1, PT, R0, R17.reuse, PT ;  /* 0x000000110000720c */ /* 0x080fe40003f26270 */
[----:B------:R-:W-:Y:S02]  /*10a0*/  ISETP.GE.AND P2, PT, R6, R17, PT ;  /* 0x000000110600720c */ /* 0x000fe40003f46270 */
[----:B------:R-:W-:-:S03]  /*10b0*/  IADD3 R16, PT, PT, R5, R6, RZ ;  /* 0x0000000605107210 */ /* 0x000fc60007ffe0ff */
[----:B------:R-:W0:Y:S01]  /*10c0*/  @!P0 LDC.64 R12, c[0x0][0x380] ;  /* 0x0000e000ff0c8b82 */ /* 0x000e220000000a00 */
[----:B------:R-:W-:-:S07]  /*10d0*/  ISETP.GE.AND P3, PT, R16, R17, PT ;  /* 0x000000111000720c */ /* 0x000fce0003f66270 */
[----:B------:R-:W1:Y:S08]  /*10e0*/  @!P1 LDC.64 R14, c[0x0][0x380] ;  /* 0x0000e000ff0e9b82 */ /* 0x000e700000000a00 */
[----:B------:R-:W2:Y:S08]  /*10f0*/  @!P2 LDC.64 R10, c[0x0][0x380] ;  /* 0x0000e000ff0aab82 */ /* 0x000eb00000000a00 */
[----:B------:R-:W3:Y:S01]  /*1100*/  @!P3 LDC.64 R8, c[0x0][0x380] ;  /* 0x0000e000ff08bb82 */ /* 0x000ee20000000a00 */
[----:B0-----:R-:W-:-:S06]  /*1110*/  @!P0 IMAD.WIDE R12, R18, 0x4, R12 ;  /* 0x00000004120c8825 */ /* 0x001fcc00078e020c */
[----:B------:R-:W4:Y:S01]  /*1120*/  @!P0 LDG.E R13, desc[UR24][R12.64] ;  /* 0x000000180c0d8981 */ /* 0x000f22000c1e1900 */
[----:B-1----:R-:W-:-:S06]  /*1130*/  @!P1 IMAD.WIDE R14, R0, 0x4, R14 ;  /* 0x00000004000e9825 */ /* 0x002fcc00078e020e */
[----:B------:R-:W5:Y:S01]  /*1140*/  @!P1 LDG.E R15, desc[UR24][R14.64] ;  /* 0x000000180e0f9981 */ /* 0x000f62000c1e1900 */
[----:B--2---:R-:W-:-:S06]  /*1150*/  @!P2 IMAD.WIDE R10, R6, 0x4, R10 ;  /* 0x00000004060aa825 */ /* 0x004fcc00078e020a */
[----:B------:R-:W2:Y:S01]  /*1160*/  @!P2 LDG.E R11, desc[UR24][R10.64] ;  /* 0x000000180a0ba981 */ /* 0x000ea2000c1e1900 */
[----:B---3--:R-:W-:-:S06]  /*1170*/  @!P3 IMAD.WIDE R8, R16, 0x4, R8 ;  /* 0x000000041008b825 */ /* 0x008fcc00078e0208 */
[----:B------:R-:W3:Y:S01]  /*1180*/  @!P3 LDG.E R9, desc[UR24][R8.64] ;  /* 0x000000180809b981 */ /* 0x000ee2000c1e1900 */
[----:B------:R-:W-:Y:S01]  /*1190*/  UIADD3 UR4, UPT, UPT, UR4, 0x4, URZ ;  /* 0x0000000404047890 */ /* 0x000fe2000fffe0ff */
[----:B----4-:R-:W-:-:S04]  /*11a0*/  @!P0 FADD R2, R2, R13 ;  /* 0x0000000d02028221 */ /* 0x010fc80000000000 */
[----:B-----5:R-:W-:-:S04]  /*11b0*/  @!P1 FADD R2, R2, R15 ;  /* 0x0000000f02029221 */ /* 0x020fc80000000000 */
[----:B--2---:R-:W-:-:S04]  /*11c0*/  @!P2 FADD R2, R2, R11 ;  /* 0x0000000b0202a221 */ /* 0x004fc80000000000 */
[----:B---3--:R-:W-:-:S07]  /*11d0*/  @!P3 FADD R2, R2, R9 ;  /* 0x000000090202b221 */ /* 0x008fce0000000000 */
.L_x_52:
[----:B------:R-:W-:Y:S05]  /*11e0*/  BRA.U !UP1, `(.L_x_48) ;  /* 0x0000000109347547 */ /* 0x000fea000b800000 */
[----:B------:R-:W-:Y:S01]  /*11f0*/  UIMAD UR4, UR21, UR4, UR22 ;  /* 0x00000004150472a4 */ /* 0x000fe2000f8e0216 */
[----:B------:R-:W0:Y:S05]  /*1200*/  LDCU UR6, c[0x0][0x390] ;  /* 0x00007200ff0677ac */ /* 0x000e2a0008000800 */
[----:B------:R-:W-:Y:S01]  /*1210*/  IMAD R4, R4, UR4, R7 ;  /* 0x0000000404047c24 */ /* 0x000fe2000f8e0207 */
[----:B------:R-:W-:-:S12]  /*1220*/  UIADD3 UR5, UPT, UPT, -UR5, URZ, URZ ;  /* 0x000000ff05057290 */ /* 0x000fd8000fffe1ff */
.L_x_53:
[----:B0-----:R-:W-:-:S13]  /*1230*/  ISETP.GE.AND P0, PT, R4, UR6, PT ;  /* 0x0000000604007c0c */ /* 0x001fda000bf06270 */
[----:B------:R-:W0:Y:S02]  /*1240*/  @!P0 LDC.64 R6, c[0x0][0x380] ;  /* 0x0000e000ff068b82 */ /* 0x000e240000000a00 */
[----:B0-----:R-:W-:-:S06]  /*1250*/  @!P0 IMAD.WIDE R6, R4, 0x4, R6 ;  /* 0x0000000404068825 */ /* 0x001fcc00078e0206 */
[----:B------:R-:W2:Y:S01]  /*1260*/  @!P0 LDG.E R7, desc[UR24][R6.64] ;  /* 0x0000001806078981 */ /* 0x000ea2000c1e1900 */
[----:B------:R-:W-:Y:S01]  /*1270*/  UIADD3 UR5, UPT, UPT, UR5, 0x1, URZ ;  /* 0x0000000105057890 */ /* 0x000fe2000fffe0ff */
[----:B------:R-:W-:-:S03]  /*1280*/  IADD3 R4, PT, PT, R5, R4, RZ ;  /* 0x0000000405047210 */ /* 0x000fc60007ffe0ff */
[----:B------:R-:W-:Y:S01]  /*1290*/  UISETP.NE.AND UP0, UPT, UR5, URZ, UPT ;  /* 0x000000ff0500728c */ /* 0x000fe2000bf05270 */
[----:B--2---:R-:W-:-:S08]  /*12a0*/  @!P0 FADD R2, R2, R7 ;  /* 0x0000000702028221 */ /* 0x004fd00000000000 */
[----:B------:R-:W-:Y:S05]  /*12b0*/  BRA.U UP0, `(.L_x_53) ;  /* 0xfffffffd00dc7547 */ /* 0x000fea000b83ffff */
.L_x_48:
[----:B------:R-:W0:Y:S01]  /*12c0*/  SHFL.DOWN PT, R5, R2, 0x10, 0x1f ;  /* 0x0a001f0002057f89 */ /* 0x000e2200000e0000 */
[----:B------:R-:W1:Y:S01]  /*12d0*/  S2UR UR6, SR_CgaCtaId ;  /* 0x00000000000679c3 */ /* 0x000e620000008800 */
[----:B------:R-:W-:Y:S01]  /*12e0*/  UMOV UR4, 0x400 ;  /* 0x0000040000047882 */ /* 0x000fe20000000000 */
[----:B------:R-:W2:Y:S01]  /*12f0*/  LDCU UR7, c[0x0][0x398] ;  /* 0x00007300ff0777ac */ /* 0x000ea20008000800 */
[----:B0-----:R-:W-:Y:S01]  /*1300*/  FADD R0, R5, R2 ;  /* 0x0000000205007221 */ /* 0x001fe20000000000 */
[----:B-1----:R-:W-:-:S04]  /*1310*/  ULEA UR6, UR6, UR4, 0x18 ;  /* 0x0000000406067291 */ /* 0x002fc8000f8ec0ff */
[----:B------:R-:W0:Y:S02]  /*1320*/  SHFL.DOWN PT, R5, R0, 0x8, 0x1f ;  /* 0x09001f0000057f89 */ /* 0x000e2400000e0000 */
[----:B0-----:R-:W-:-:S05]  /*1330*/  FADD R4, R0, R5 ;  /* 0x0000000500047221 */ /* 0x001fca0000000000 */
[----:B------:R-:W0:Y:S02]  /*1340*/  SHFL.DOWN PT, R5, R4, 0x4, 0x1f ;  /* 0x08801f0004057f89 */ /* 0x000e2400000e0000 */
[----:B0-----:R-:W-:Y:S02]  /*1350*/  FADD R6, R4, R5 ;  /* 0x0000000504067221 */ /* 0x001fe40000000000 */
[----:B------:R-:W0:Y:S03]  /*1360*/  S2R R5, SR_TID.X ;  /* 0x0000000000057919 */ /* 0x000e260000002100 */
[----:B------:R-:W1:Y:S02]  /*1370*/  SHFL.DOWN PT, R7, R6, 0x2, 0x1f ;  /* 0x08401f0006077f89 */ /* 0x000e6400000e0000 */
[----:B-1----:R-:W-:Y:S01]  /*1380*/  FADD R7, R6, R7 ;  /* 0x0000000706077221 */ /* 0x002fe20000000000 */
[----:B--2---:R-:W-:-:S02]  /*1390*/  MOV R6, UR7 ;  /* 0x0000000700067c02 */ /* 0x004fc40008000f00 */
[C---:B0-----:R-:W-:Y:S02]  /*13a0*/  LOP3.LUT P0, R0, R5.reuse, 0x1f, RZ, 0xc0, !PT ;  /* 0x0000001f05007812 */ /* 0x041fe4000780c0ff */
[----:B------:R-:W0:Y:S01]  /*13b0*/  SHFL.DOWN PT, R8, R7, 0x1, 0x1f ;  /* 0x08201f0007087f89 */ /* 0x000e2200000e0000 */
[C---:B------:R-:W-:Y:S02]  /*13c0*/  LEA.HI R4, R5.reuse, UR6, RZ, 0x1d ;  /* 0x0000000605047c11 */ /* 0x040fe4000f8fe8ff */
[C---:B------:R-:W-:Y:S02]  /*13d0*/  ISETP.GT.U32.AND P1, PT, R5.reuse, 0xf, PT ;  /* 0x0000000f0500780c */ /* 0x040fe40003f24070 */
[C---:B------:R-:W-:Y:S02]  /*13e0*/  LEA R2, R5.reuse, UR6, 0x2 ;  /* 0x0000000605027c11 */ /* 0x040fe4000f8e10ff */
[----:B------:R-:W-:Y:S01]  /*13f0*/  ISETP.GT.U32.AND P2, PT, R5, 0x1f, PT ;  /* 0x0000001f0500780c */ /* 0x000fe20003f44070 */
[----:B0-----:R-:W-:-:S05]  /*1400*/  FADD R9, R7, R8 ;  /* 0x0000000807097221 */ /* 0x001fca0000000000 */
[----:B------:R0:W-:Y:S01]  /*1410*/  @!P0 STS [R4], R9 ;  /* 0x0000000904008388 */ /* 0x0001e20000000800 */
[----:B------:R-:W-:Y:S01]  /*1420*/  BAR.SYNC.DEFER_BLOCKING 0x0 ;  /* 0x0000000000007b1d */ /* 0x000fe20000010000 */
[----:B------:R-:W-:-:S05]  /*1430*/  PLOP3.LUT P0, PT, PT, PT, PT, 0x8, 0x80 ;  /* 0x000000000080781c */ /* 0x000fca0003f0e170 */
[----:B------:R0:W1:Y:S01]  /*1440*/  @!P1 LDS R6, [R2] ;  /* 0x0000000002069984 */ /* 0x0000620000000800 */
[----:B------:R-:W-:Y:S07]  /*1450*/  @P2 BRA `(.L_x_54) ;  /* 0x0000000000742947 */ /* 0x000fee0003800000 */
[----:B------:R-:W-:-:S03]  /*1460*/  UMOV UR4, 0xffffffff ;  /* 0xffffffff00047882 */ /* 0x000fc60000000000 */
[----:B------:R-:W-:Y:S05]  /*1470*/  BRA.DIV UR4, `(.L_x_55) ;  /* 0x00000006041c7947 */ /* 0x000fea000b800000 */
[----:B-1----:R-:W1:Y:S02]  /*1480*/  SHFL.DOWN PT, R7, R6, 0x8, 0x1f ;  /* 0x09001f0006077f89 */ /* 0x002e6400000e0000 */
[----:B-1----:R-:W-:-:S05]  /*1490*/  FADD R7, R7, R6 ;  /* 0x0000000607077221 */ /* 0x002fca0000000000 */
[----:B------:R-:W1:Y:S02]  /*14a0*/  SHFL.DOWN PT, R8, R7, 0x4, 0x1f ;  /* 0x08801f0007087f89 */ /* 0x000e6400000e0000 */
[----:B-1----:R-:W-:-:S05]  /*14b0*/  FADD R8, R7, R8 ;  /* 0x0000000807087221 */ /* 0x002fca0000000000 */
[----:B0-----:R-:W0:Y:S02]  /*14c0*/  SHFL.DOWN PT, R9, R8, 0x2, 0x1f ;  /* 0x08401f0008097f89 */ /* 0x001e2400000e0000 */
[----:B0-----:R-:W-:-:S05]  /*14d0*/  FADD R9, R8, R9 ;  /* 0x0000000908097221 */ /* 0x001fca0000000000 */
[----:B------:R0:W1:Y:S02]  /*14e0*/  SHFL.DOWN PT, R10, R9, 0x1, 0x1f ;  /* 0x08201f00090a7f89 */ /* 0x00006400000e0000 */
.L_x_65:
[----:B------:R-:W-:Y:S01]  /*14f0*/  ISETP.NE.AND P3, PT, R5, RZ, PT ;  /* 0x000000ff0500720c */ /* 0x000fe20003f65270 */
[----:B-1----:R-:W-:-:S12]  /*1500*/  FADD R13, R9, R10 ;  /* 0x0000000a090d7221 */ /* 0x002fd80000000000 */
[----:B------:R-:W-:Y:S05]  /*1510*/  @P3 BRA `(.L_x_54) ;  /* 0x0000000000443947 */ /* 0x000fea0003800000 */
[----:B------:R-:W1:Y:S01]  /*1520*/  LDCU.64 UR4, c[0x0][0x3a0] ;  /* 0x00007400ff0477ac */ /* 0x000e620008000a00 */
[----:B------:R-:W2:Y:S01]  /*1530*/  LDC.64 R6, c[0x0][0x3a8] ;  /* 0x0000ea00ff067b82 */ /* 0x000ea20000000a00 */
[----:B------:R-:W-:Y:S01]  /*1540*/  HFMA2 R11, -RZ, RZ, 0, 5.9604644775390625e-08 ;  /* 0x00000001ff0b7431 */ /* 0x000fe200000001ff */
[----:B-1----:R-:W-:-:S06]  /*1550*/  UIMAD.WIDE.U32 UR4, UR22, 0x4, UR4 ;  /* 0x00000004160478a5 */ /* 0x002fcc000f8e0004 */
[----:B------:R-:W-:Y:S01]  /*1560*/  IMAD.U32 R8, RZ, RZ, UR4 ;  /* 0x00000004ff087e24 */ /* 0x000fe2000f8e00ff */
[----:B0-----:R-:W-:-:S05]  /*1570*/  MOV R9, UR5 ;  /* 0x0000000500097c02 */ /* 0x001fca0008000f00 */
        /* <DEDUP_REMOVED lines=11> */
.L_x_54:
[----:B------:R-:W-:Y:S05]  /*1630*/  WARPSYNC.ALL ;  /* 0x0000000000007948 */ /* 0x000fea0003800000 */
[----:B------:R-:W-:Y:S06]  /*1640*/  BAR.SYNC.DEFER_BLOCKING 0x0 ;  /* 0x0000000000007b1d */ /* 0x000fec0000010000 */
[----:B-1----:R-:W1:Y:S02]  /*1650*/  LDS.U8 R6, [UR6+0x40] ;  /* 0x00004006ff067984 */ /* 0x002e640008000000 */
[----:B-1----:R-:W-:-:S13]  /*1660*/  ISETP.NE.AND P3, PT, R6, RZ, PT ;  /* 0x000000ff0600720c */ /* 0x002fda0003f65270 */
[----:B------:R-:W-:Y:S05]  /*1670*/  @!P3 EXIT ;  /* 0x000000000000b94d */ /* 0x000fea0003800000 */
[----:B------:R-:W-:Y:S01]  /*1680*/  ISETP.GE.U32.AND P3, PT, R5, UR21, PT ;  /* 0x0000001505007c0c */ /* 0x000fe2000bf66070 */
[----:B------:R-:W-:Y:S01]  /*1690*/  BSSY.RECONVERGENT B0, `(.L_x_56) ;  /* 0x0000006000007945 */ /* 0x000fe20003800200 */
[----:B------:R-:W-:-:S11]  /*16a0*/  MOV R6, UR7 ;  /* 0x0000000700067c02 */ /* 0x000fd60008000f00 */
[----:B------:R-:W-:Y:S05]  /*16b0*/  @P3 BRA `(.L_x_57) ;  /* 0x00000000000c3947 */ /* 0x000fea0003800000 */
[----:B------:R-:W1:Y:S02]  /*16c0*/  LDC.64 R6, c[0x0][0x3a0] ;  /* 0x0000e800ff067b82 */ /* 0x000e640000000a00 */
[----:B-1----:R-:W-:-:S06]  /*16d0*/  IMAD.WIDE.U32 R6, R5, 0x4, R6 ;  /* 0x0000000405067825 */ /* 0x002fcc00078e0006 */
[----:B------:R1:W5:Y:S02]  /*16e0*/  LDG.E R6, desc[UR24][R6.64] ;  /* 0x0000001806067981 */ /* 0x000364000c1e1900 */
.L_x_57:
[----:B------:R-:W-:Y:S05]  /*16f0*/  BSYNC.RECONVERGENT B0 ;  /* 0x0000000000007941 */ /* 0x000fea0003800200 */
.L_x_56:
[----:B-----5:R-:W3:Y:S01]  /*1700*/  SHFL.DOWN PT, R5, R6, 0x10, 0x1f ;  /* 0x0a001f0006057f89 */ /* 0x020ee200000e0000 */
[----:B------:R-:W-:Y:S01]  /*1710*/  ISETP.NE.AND P3, PT, R0, RZ, PT ;  /* 0x000000ff0000720c */ /* 0x000fe20003f65270 */
[----:B------:R-:W-:Y:S01]  /*1720*/  BSSY B0, `(.L_x_58) ;  /* 0x0000018000007945 */ /* 0x000fe20003800000 */
[----:B---3--:R-:W-:-:S05]  /*1730*/  FADD R5, R5, R6 ;  /* 0x0000000605057221 */ /* 0x008fca0000000000 */
[----:B--2---:R-:W2:Y:S02]  /*1740*/  SHFL.DOWN PT, R8, R5, 0x8, 0x1f ;  /* 0x09001f0005087f89 */ /* 0x004ea400000e0000 */
[----:B--2---:R-:W-:-:S05]  /*1750*/  FADD R8, R5, R8 ;  /* 0x0000000805087221 */ /* 0x004fca0000000000 */
[----:B-1----:R-:W1:Y:S02]  /*1760*/  SHFL.DOWN PT, R7, R8, 0x4, 0x1f ;  /* 0x08801f0008077f89 */ /* 0x002e6400000e0000 */
[----:B-1----:R-:W-:-:S05]  /*1770*/  FADD R7, R8, R7 ;  /* 0x0000000708077221 */ /* 0x002fca0000000000 */
[----:B------:R-:W1:Y:S02]  /*1780*/  SHFL.DOWN PT, R10, R7, 0x2, 0x1f ;  /* 0x08401f00070a7f89 */ /* 0x000e6400000e0000 */
[----:B-1----:R-:W-:-:S05]  /*1790*/  FADD R10, R7, R10 ;  /* 0x0000000a070a7221 */ /* 0x002fca0000000000 */
[----:B0-----:R-:W0:Y:S02]  /*17a0*/  SHFL.DOWN PT, R9, R10, 0x1, 0x1f ;  /* 0x08201f000a097f89 */ /* 0x001e2400000e0000 */
[----:B0-----:R-:W-:-:S05]  /*17b0*/  FADD R9, R10, R9 ;  /* 0x000000090a097221 */ /* 0x001fca0000000000 */
[----:B------:R0:W-:Y:S01]  /*17c0*/  @!P3 STS [R4], R9 ;  /* 0x000000090400b388 */ /* 0x0001e20000000800 */
[----:B------:R-:W-:Y:S06]  /*17d0*/  BAR.SYNC.DEFER_BLOCKING 0x0 ;  /* 0x0000000000007b1d */ /* 0x000fec0000010000 */
[----:B------:R0:W1:Y:S01]  /*17e0*/  @!P1 LDS R3, [R2] ;  /* 0x0000000002039984 */ /* 0x0000620000000800 */
[----:B------:R-:W-:Y:S05]  /*17f0*/  @P2 BRA `(.L_x_59) ;  /* 0x0000000000282947 */ /* 0x000fea0003800000 */
        /* <DEDUP_REMOVED lines=9> */
.L_x_70:
[----:B-1----:R-:W-:-:S07]  /*1890*/  FADD R3, R2, R7 ;  /* 0x0000000702037221 */ /* 0x002fce0000000000 */
.L_x_59:
[----:B------:R-:W-:Y:S05]  /*18a0*/  BSYNC B0 ;  /* 0x0000000000007941 */ /* 0x000fea0003800000 */
.L_x_58:
[----:B------:R-:W-:Y:S05]  /*18b0*/  @!P0 EXIT ;  /* 0x000000000000894d */ /* 0x000fea0003800000 */
[----:B0-----:R-:W1:Y:S02]  /*18c0*/  LDC.64 R4, c[0x0][0x388] ;  /* 0x0000e200ff047b82 */ /* 0x001e640000000a00 */
[----:B-1----:R-:W-:Y:S01]  /*18d0*/  STG.E desc[UR24][R4.64], R3 ;  /* 0x0000000304007986 */ /* 0x002fe2000c101918 */
[----:B------:R-:W-:Y:S05]  /*18e0*/  EXIT ;  /* 0x000000000000794d */ /* 0x000fea0003800000 */
.L_x_55:
[----:B------:R-:W-:Y:S02]  /*18f0*/  HFMA2 R12, -RZ, RZ, 0, 4.76837158203125e-07 ;  /* 0x00000008ff0c7431 */ /* 0x000fe400000001ff */
[----:B------:R-:W-:Y:S01]  /*1900*/  IMAD.MOV.U32 R13, RZ, RZ, 0x1f ;  /* 0x0000001fff0d7424 */ /* 0x000fe200078e00ff */
[----:B------:R-:W-:-:S07]  /*1910*/  MOV R11, 0xffffffff ;  /* 0xffffffff000b7802 */ /* 0x000fce0000000f00 */
[----:B01----:R-:W-:Y:S05]  /*1920*/  WARPSYNC.COLLECTIVE R11, `(.L_x_61) ;  /* 0x000000000b087348 */ /* 0x003fea0003c00000 */
[----:B-1----:R1:W2:Y:S02]  /*1930*/  SHFL.DOWN P3, R10, R6, R12, R13 ;  /* 0x0800000c060a7389 */ /* 0x0022a4000006000d */
[----:B012---:R-:W-:Y:S05]  /*1940*/  ENDCOLLECTIVE ;  /* 0x000000000000791b */ /* 0x007fea0003800000 */
.L_x_61:
[----:B------:R-:W-:Y:S01]  /*1950*/  HFMA2 R12, -RZ, RZ, 0, 2.384185791015625e-07 ;  /* 0x00000004ff0c7431 */ /* 0x000fe200000001ff */
[----:B------:R-:W-:-:S05]  /*1960*/  MOV R7, R10 ;  /* 0x0000000a00077202 */ /* 0x000fca0000000f00 */
[----:B------:R-:W-:-:S05]  /*1970*/  FADD R7, R7, R6 ;  /* 0x0000000607077221 */ /* 0x000fca0000000000 */
[----:B------:R-:W-:-:S07]  /*1980*/  MOV R6, R7 ;  /* 0x0000000700067202 */ /* 0x000fce0000000f00 */
[----:B------:R-:W-:Y:S05]  /*1990*/  WARPSYNC.COLLECTIVE R11, `(.L_x_62) ;  /* 0x000000000b087348 */ /* 0x000fea0003c00000 */
[----:B------:R0:W1:Y:S02]  /*19a0*/  SHFL.DOWN P3, R10, R6, R12, R13 ;  /* 0x0800000c060a7389 */ /* 0x000064000006000d */
[----:B01----:R-:W-:Y:S05]  /*19b0*/  ENDCOLLECTIVE ;  /* 0x000000000000791b */ /* 0x003fea0003800000 */
.L_x_62:
[----:B------:R-:W-:Y:S02]  /*19c0*/  HFMA2 R12, -RZ, RZ, 0, 1.1920928955078125e-07 ;  /* 0x00000002ff0c7431 */ /* 0x000fe400000001ff */
[----:B------:R-:W-:-:S04]  /*19d0*/  IMAD.MOV.U32 R8, RZ, RZ, R10 ;  /* 0x000000ffff087224 */ /* 0x000fc800078e000a */
[----:B------:R-:W-:-:S05]  /*19e0*/  FADD R8, R7, R8 ;  /* 0x0000000807087221 */ /* 0x000fca0000000000 */
[----:B------:R-:W-:-:S07]  /*19f0*/  MOV R6, R8 ;  /* 0x0000000800067202 */ /* 0x000fce0000000f00 */
[----:B------:R-:W-:Y:S05]  /*1a00*/  WARPSYNC.COLLECTIVE R11, `(.L_x_63) ;  /* 0x000000000b087348 */ /* 0x000fea0003c00000 */
[----:B------:R0:W1:Y:S02]  /*1a10*/  SHFL.DOWN P3, R10, R6, R12, R13 ;  /* 0x0800000c060a7389 */ /* 0x000064000006000d */
[----:B01----:R-:W-:Y:S05]  /*1a20*/  ENDCOLLECTIVE ;  /* 0x000000000000791b */ /* 0x003fea0003800000 */
.L_x_63:
[----:B------:R-:W-:Y:S01]  /*1a30*/  IMAD.MOV.U32 R12, RZ, RZ, 0x1 ;  /* 0x00000001ff0c7424 */ /* 0x000fe200078e00ff */
[----:B------:R-:W-:-:S05]  /*1a40*/  MOV R9, R10 ;  /* 0x0000000a00097202 */ /* 0x000fca0000000f00 */
[----:B------:R-:W-:-:S05]  /*1a50*/  FADD R9, R8, R9 ;  /* 0x0000000908097221 */ /* 0x000fca0000000000 */
[----:B------:R-:W-:-:S07]  /*1a60*/  MOV R6, R9 ;  /* 0x0000000900067202 */ /* 0x000fce0000000f00 */
[----:B------:R-:W-:Y:S05]  /*1a70*/  WARPSYNC.COLLECTIVE R11, `(.L_x_64) ;  /* 0x000000000b087348 */ /* 0x000fea0003c00000 */
[----:B------:R0:W1:Y:S02]  /*1a80*/  SHFL.DOWN P3, R10, R6, R12, R13 ;  /* 0x0800000c060a7389 */ /* 0x000064000006000d */
[----:B01----:R-:W-:Y:S05]  /*1a90*/  ENDCOLLECTIVE ;  /* 0x000000000000791b */ /* 0x003fea0003800000 */
.L_x_64:
[----:B------:R-:W-:Y:S05]  /*1aa0*/  BRA `(.L_x_65) ;  /* 0xfffffff800907947 */ /* 0x000fea000383ffff */
.L_x_60:
[----:B------:R-:W-:Y:S01]  /*1ab0*/  HFMA2 R12, -RZ, RZ, 0, 4.76837158203125e-07 ;  /* 0x00000008ff0c7431 */ /* 0x000fe200000001ff */
[----:B-1----:R-:W-:Y:S02]  /*1ac0*/  MOV R6, R3 ;  /* 0x0000000300067202 */ /* 0x002fe40000000f00 */
[----:B------:R-:W-:Y:S02]  /*1ad0*/  MOV R13, 0x1f ;  /* 0x0000001f000d7802 */ /* 0x000fe40000000f00 */
[----:B------:R-:W-:-:S07]  /*1ae0*/  MOV R11, 0xffffffff ;  /* 0xffffffff000b7802 */ /* 0x000fce0000000f00 */
[----:B0-----:R-:W-:Y:S05]  /*1af0*/  WARPSYNC.COLLECTIVE R11, `(.L_x_66) ;  /* 0x000000000b087348 */ /* 0x001fea0003c00000 */
[----:B------:R1:W2:Y:S02]  /*1b00*/  SHFL.DOWN P3, R10, R6, R12, R13 ;  /* 0x0800000c060a7389 */ /* 0x0002a4000006000d */
[----:B012---:R-:W-:Y:S05]  /*1b10*/  ENDCOLLECTIVE ;  /* 0x000000000000791b */ /* 0x007fea0003800000 */
.L_x_66:
[----:B------:R-:W-:Y:S02]  /*1b20*/  HFMA2 R12, -RZ, RZ, 0, 2.384185791015625e-07 ;  /* 0x00000004ff0c7431 */ /* 0x000fe400000001ff */
[----:B------:R-:W-:-:S04]  /*1b30*/  IMAD.MOV.U32 R0, RZ, RZ, R10 ;  /* 0x000000ffff007224 */ /* 0x000fc800078e000a */
[----:B------:R-:W-:-:S05]  /*1b40*/  FADD R0, R3, R0 ;  /* 0x0000000003007221 */ /* 0x000fca0000000000 */
[----:B------:R-:W-:-:S07]  /*1b50*/  MOV R6, R0 ;  /* 0x0000000000067202 */ /* 0x000fce0000000f00 */
[----:B------:R-:W-:Y:S05]  /*1b60*/  WARPSYNC.COLLECTIVE R11, `(.L_x_67) ;  /* 0x000000000b087348 */ /* 0x000fea0003c00000 */
[----:B------:R0:W1:Y:S02]  /*1b70*/  SHFL.DOWN P3, R10, R6, R12, R13 ;  /* 0x0800000c060a7389 */ /* 0x000064000006000d */
[----:B01----:R-:W-:Y:S05]  /*1b80*/  ENDCOLLECTIVE ;  /* 0x000000000000791b */ /* 0x003fea0003800000 */
.L_x_67:
[----:B------:R-:W-:Y:S01]  /*1b90*/  IMAD.MOV.U32 R12, RZ, RZ, 0x2 ;  /* 0x00000002ff0c7424 */ /* 0x000fe200078e00ff */
[----:B------:R-:W-:-:S05]  /*1ba0*/  MOV R5, R10 ;  /* 0x0000000a00057202 */ /* 0x000fca0000000f00 */
[----:B------:R-:W-:-:S05]  /*1bb0*/  FADD R5, R0, R5 ;  /* 0x0000000500057221 */ /* 0x000fca0000000000 */
[----:B------:R-:W-:-:S07]  /*1bc0*/  MOV R6, R5 ;  /* 0x0000000500067202 */ /* 0x000fce0000000f00 */
[----:B------:R-:W-:Y:S05]  /*1bd0*/  WARPSYNC.COLLECTIVE R11, `(.L_x_68) ;  /* 0x000000000b087348 */ /* 0x000fea0003c00000 */
[----:B------:R0:W1:Y:S02]  /*1be0*/  SHFL.DOWN P3, R10, R6, R12, R13 ;  /* 0x0800000c060a7389 */ /* 0x000064000006000d */
[----:B01----:R-:W-:Y:S05]  /*1bf0*/  ENDCOLLECTIVE ;  /* 0x000000000000791b */ /* 0x003fea0003800000 */
.L_x_68:
[----:B------:R-:W-:Y:S01]  /*1c00*/  HFMA2 R12, -RZ, RZ, 0, 5.9604644775390625e-08 ;  /* 0x00000001ff0c7431 */ /* 0x000fe200000001ff */
[----:B------:R-:W-:-:S05]  /*1c10*/  MOV R2, R10 ;  /* 0x0000000a00027202 */ /* 0x000fca0000000f00 */
[----:B------:R-:W-:-:S05]  /*1c20*/  FADD R2, R5, R2 ;  /* 0x0000000205027221 */ /* 0x000fca0000000000 */
[----:B------:R-:W-:-:S07]  /*1c30*/  MOV R6, R2 ;  /* 0x0000000200067202 */ /* 0x000fce0000000f00 */
[----:B------:R-:W-:Y:S05]  /*1c40*/  WARPSYNC.COLLECTIVE R11, `(.L_x_69) ;  /* 0x000000000b087348 */ /* 0x000fea0003c00000 */
[----:B------:R0:W1:Y:S02]  /*1c50*/  SHFL.DOWN P3, R10, R6, R12, R13 ;  /* 0x0800000c060a7389 */ /* 0x000064000006000d */
[----:B01----:R-:W-:Y:S05]  /*1c60*/  ENDCOLLECTIVE ;  /* 0x000000000000791b */ /* 0x003fea0003800000 */
.L_x_69:
[----:B------:R-:W-:Y:S01]  /*1c70*/  MOV R7, R10 ;  /* 0x0000000a00077202 */ /* 0x000fe20000000f00 */
[----:B------:R-:W-:Y:S06]  /*1c80*/  BRA `(.L_x_70) ;  /* 0xfffffffc00007947 */ /* 0x000fec000383ffff */
.L_x_71:
        /* <DEDUP_REMOVED lines=15> */
.L_x_74:


//--------------------- .nv.shared._Z13reduce_kernelIf3MinLi512ELi32EEvPT_S2_iT0_S1_S2_Pi --------------------------
	.section	.nv.shared._Z13reduce_kernelIf3MinLi512ELi32EEvPT_S2_iT0_S1_S2_Pi,"aw",@nobits
	.sectionflags	@""
	.align	4
.nv.shared._Z13reduce_kernelIf3MinLi512ELi32EEvPT_S2_iT0_S1_S2_Pi:
	.zero		1089


//--------------------- .nv.shared.reserved.0     --------------------------
	.section	.nv.shared.reserved.0,"aw",@nobits
	.weak		__nv_reservedSMEM_offset_0_alias
	.size		__nv_reservedSMEM_offset_0_alias, 0, 64
	.other		__nv_reservedSMEM_offset_0_alias,@"STO_CUDA_RESERVED_SHARED STV_DEFAULT"
__nv_reservedSMEM_offset_0_alias:
	.zero		0
	.zero		64


//--------------------- .nv.shared._Z13reduce_kernelIf3MaxLi512ELi32EEvPT_S2_iT0_S1_S2_Pi --------------------------
	.section	.nv.shared._Z13reduce_kernelIf3MaxLi512ELi32EEvPT_S2_iT0_S1_S2_Pi,"aw",@nobits
	.sectionflags	@""
	.align	4
.nv.shared._Z13reduce_kernelIf3MaxLi512ELi32EEvPT_S2_iT0_S1_S2_Pi:
	.zero		1089


//--------------------- .nv.shared._Z13reduce_kernelIf3SumLi512ELi32EEvPT_S2_iT0_S1_S2_Pi --------------------------
	.section	.nv.shared._Z13reduce_kernelIf3SumLi512ELi32EEvPT_S2_iT0_S1_S2_Pi,"aw",@nobits
	.sectionflags	@""
	.align	4
.nv.shared._Z13reduce_kernelIf3SumLi512ELi32EEvPT_S2_iT0_S1_S2_Pi:
	.zero		1089


//--------------------- .nv.constant0._Z13reduce_kernelIf3MinLi512ELi32EEvPT_S2_iT0_S1_S2_Pi --------------------------
	.section	.nv.constant0._Z13reduce_kernelIf3MinLi512ELi32EEvPT_S2_iT0_S1_S2_Pi,"a",@progbits
	.sectionflags	@""
	.align	4
.nv.constant0._Z13reduce_kernelIf3MinLi512ELi32EEvPT_S2_iT0_S1_S2_Pi:
	.zero		944


//--------------------- .nv.constant0._Z13reduce_kernelIf3MaxLi512ELi32EEvPT_S2_iT0_S1_S2_Pi --------------------------
	.section	.nv.constant0._Z13reduce_kernelIf3MaxLi512ELi32EEvPT_S2_iT0_S1_S2_Pi,"a",@progbits
	.sectionflags	@""
	.align	4
.nv.constant0._Z13reduce_kernelIf3MaxLi512ELi32EEvPT_S2_iT0_S1_S2_Pi:
	.zero		944


//--------------------- .nv.constant0._Z13reduce_kernelIf3SumLi512ELi32EEvPT_S2_iT0_S1_S2_Pi --------------------------
	.section	.nv.constant0._Z13reduce_kernelIf3SumLi512ELi32EEvPT_S2_iT0_S1_S2_Pi,"a",@progbits
	.sectionflags	@""
	.align	4
.nv.constant0._Z13reduce_kernelIf3SumLi512ELi32EEvPT_S2_iT0_S1_S2_Pi:
	.zero		944


//--------------------- SYMBOLS --------------------------

	.type		.nv.reservedSmem.offset0,@object
	.size		.nv.reservedSmem.offset0,0x4
	.type		.nv.reservedSmem.cap,@object
	.size		.nv.reservedSmem.cap,0x4
